	.target	sm_100a

	.elftype	@"ET_EXEC"


//--------------------- .note.nv.tkinfo           --------------------------
	.section	.note.nv.tkinfo,"",@"SHT_NOTE"
	.sectionflags	@"SHF_NOTE_NV_TKINFO"
	.tkinfo
        /*0018*/ 	.word	0x00000081
        /*0030*/ 	.string	""
        /*0030*/ 	.string	"ptxas-blackwell"
        /*0030*/ 	.string	"Cuda compilation tools, release 12.9, V12.9.86"
        /*0030*/ 	.string	"Build cuda_12.9.r12.9/compiler.36037853_0"
        /*0030*/ 	.string	"-v  -suppress-debug-info  -lineinfo  -arch sm_100a "



//--------------------- .note.nv.cuver            --------------------------
	.section	.note.nv.cuver,"",@"SHT_NOTE"
	.sectionflags	@"SHF_NOTE_NV_CUVER"
        /*0018*/ 	.short	0x0001
        /*001a*/ 	.short	0x0064
        /*001c*/ 	.short	0x0001
        /*001e*/ 	.short	0x0000
        /*0020*/ 	.short	0x0001
        /*0022*/ 	.short	0x0000


//--------------------- .nv.info                  --------------------------
	.section	.nv.info,"",@"SHT_CUDA_INFO"
	.align	4


	//----- nvinfo : EIATTR_REGCOUNT
	.align		4
        /*0000*/ 	.byte	0x04, 0x2f
        /*0002*/ 	.short	(.L_4 - .L_3)
	.align		4
.L_3:
        /*0004*/ 	.word	index@(gluon_tcgen05)
        /*0008*/ 	.word	0x00000088


	//----- nvinfo : EIATTR_FRAME_SIZE
	.align		4
.L_4:
        /*000c*/ 	.byte	0x04, 0x11
        /*000e*/ 	.short	(.L_6 - .L_5)
	.align		4
.L_5:
        /*0010*/ 	.word	index@($__internal_2_$__cuda_sm10x_tcgen05_guardrail_trap_unallocated_columns_being_dealloced)
        /*0014*/ 	.word	0x00000000


	//----- nvinfo : EIATTR_FRAME_SIZE
	.align		4
.L_6:
        /*0018*/ 	.byte	0x04, 0x11
        /*001a*/ 	.short	(.L_8 - .L_7)
	.align		4
.L_7:
        /*001c*/ 	.word	index@($__internal_1_$__cuda_sm10x_tcgen05_guardrail_trap_phase_invalid_during_alloc)
        /*0020*/ 	.word	0x00000000


	//----- nvinfo : EIATTR_FRAME_SIZE
	.align		4
.L_8:
        /*0024*/ 	.byte	0x04, 0x11
        /*0026*/ 	.short	(.L_10 - .L_9)
	.align		4
.L_9:
        /*0028*/ 	.word	index@($__internal_0_$__cuda_sm10x_tcgen05_guardrail_trap_col_being_dealloced_not_returned_by_alloc)
        /*002c*/ 	.word	0x00000000


	//----- nvinfo : EIATTR_FRAME_SIZE
	.align		4
.L_10:
        /*0030*/ 	.byte	0x04, 0x11
        /*0032*/ 	.short	(.L_12 - .L_11)
	.align		4
.L_11:
        /*0034*/ 	.word	index@(gluon_tcgen05)
        /*0038*/ 	.word	0x00000000


	//----- nvinfo : EIATTR_MIN_STACK_SIZE
	.align		4
.L_12:
        /*003c*/ 	.byte	0x04, 0x12
        /*003e*/ 	.short	(.L_14 - .L_13)
	.align		4
.L_13:
        /*0040*/ 	.word	index@(gluon_tcgen05)
        /*0044*/ 	.word	0x00000000
.L_14:


//--------------------- .nv.info.gluon_tcgen05    --------------------------
	.section	.nv.info.gluon_tcgen05,"",@"SHT_CUDA_INFO"
	.sectionflags	@""
	.align	4


	//----- nvinfo : EIATTR_CUDA_API_VERSION
	.align		4
        /*0000*/ 	.byte	0x04, 0x37
        /*0002*/ 	.short	(.L_16 - .L_15)
.L_15:
        /*0004*/ 	.word	0x00000081


	//----- nvinfo : EIATTR_KPARAM_INFO
	.align		4
.L_16:
        /*0008*/ 	.byte	0x04, 0x17
        /*000a*/ 	.short	(.L_18 - .L_17)
.L_17:
        /*000c*/ 	.word	0x00000000
        /*0010*/ 	.short	0x000a
        /*0012*/ 	.short	0x0048
        /*0014*/ 	.byte	0x00, 0xf4, 0x21, 0x00


	//----- nvinfo : EIATTR_KPARAM_INFO
	.align		4
.L_18:
        /*0018*/ 	.byte	0x04, 0x17
        /*001a*/ 	.short	(.L_20 - .L_19)
.L_19:
        /*001c*/ 	.word	0x00000000
        /*0020*/ 	.short	0x0009
        /*0022*/ 	.short	0x0040
        /*0024*/ 	.byte	0x00, 0xf4, 0x21, 0x00


	//----- nvinfo : EIATTR_KPARAM_INFO
	.align		4
.L_20:
        /*0028*/ 	.byte	0x04, 0x17
        /*002a*/ 	.short	(.L_22 - .L_21)
.L_21:
        /*002c*/ 	.word	0x00000000
        /*0030*/ 	.short	0x0008
        /*0032*/ 	.short	0x0038
        /*0034*/ 	.byte	0x00, 0xf0, 0x21, 0x00


	//----- nvinfo : EIATTR_KPARAM_INFO
	.align		4
.L_22:
        /*0038*/ 	.byte	0x04, 0x17
        /*003a*/ 	.short	(.L_24 - .L_23)
.L_23:
        /*003c*/ 	.word	0x00000000
        /*0040*/ 	.short	0x0007
        /*0042*/ 	.short	0x0030
        /*0044*/ 	.byte	0x00, 0xf0, 0x21, 0x00


	//----- nvinfo : EIATTR_KPARAM_INFO
	.align		4
.L_24:
        /*0048*/ 	.byte	0x04, 0x17
        /*004a*/ 	.short	(.L_26 - .L_25)
.L_25:
        /*004c*/ 	.word	0x00000000
        /*0050*/ 	.short	0x0006
        /*0052*/ 	.short	0x0028
        /*0054*/ 	.byte	0x00, 0xf0, 0x21, 0x00


	//----- nvinfo : EIATTR_KPARAM_INFO
	.align		4
.L_26:
        /*0058*/ 	.byte	0x04, 0x17
        /*005a*/ 	.short	(.L_28 - .L_27)
.L_27:
        /*005c*/ 	.word	0x00000000
        /*0060*/ 	.short	0x0005
        /*0062*/ 	.short	0x0020
        /*0064*/ 	.byte	0x00, 0xf0, 0x11, 0x00


	//----- nvinfo : EIATTR_KPARAM_INFO
	.align		4
.L_28:
        /*0068*/ 	.byte	0x04, 0x17
        /*006a*/ 	.short	(.L_30 - .L_29)
.L_29:
        /*006c*/ 	.word	0x00000000
        /*0070*/ 	.short	0x0004
        /*0072*/ 	.short	0x001c
        /*0074*/ 	.byte	0x00, 0xf0, 0x11, 0x00


	//----- nvinfo : EIATTR_KPARAM_INFO
	.align		4
.L_30:
        /*0078*/ 	.byte	0x04, 0x17
        /*007a*/ 	.short	(.L_32 - .L_31)
.L_31:
        /*007c*/ 	.word	0x00000000
        /*0080*/ 	.short	0x0003
        /*0082*/ 	.short	0x0018
        /*0084*/ 	.byte	0x00, 0xf0, 0x11, 0x00


	//----- nvinfo : EIATTR_KPARAM_INFO
	.align		4
.L_32:
        /*0088*/ 	.byte	0x04, 0x17
        /*008a*/ 	.short	(.L_34 - .L_33)
.L_33:
        /*008c*/ 	.word	0x00000000
        /*0090*/ 	.short	0x0002
        /*0092*/ 	.short	0x0010
        /*0094*/ 	.byte	0x00, 0xf4, 0x21, 0x00


	//----- nvinfo : EIATTR_KPARAM_INFO
	.align		4
.L_34:
        /*0098*/ 	.byte	0x04, 0x17
        /*009a*/ 	.short	(.L_36 - .L_35)
.L_35:
        /*009c*/ 	.word	0x00000000
        /*00a0*/ 	.short	0x0001
        /*00a2*/ 	.short	0x0008
        /*00a4*/ 	.byte	0x00, 0xf4, 0x21, 0x00


	//----- nvinfo : EIATTR_KPARAM_INFO
	.align		4
.L_36:
        /*00a8*/ 	.byte	0x04, 0x17
        /*00aa*/ 	.short	(.L_38 - .L_37)
.L_37:
        /*00ac*/ 	.word	0x00000000
        /*00b0*/ 	.short	0x0000
        /*00b2*/ 	.short	0x0000
        /*00b4*/ 	.byte	0x00, 0xf4, 0x21, 0x00


	//----- nvinfo : EIATTR_AT_ENTRY_FRAGMENTS
	.align		4
.L_38:
        /*00b8*/ 	.byte	0x04, 0x4f
        /*00ba*/ 	.short	(.L_40 - .L_39)


	//   ....[0]....
.L_39:
        /*00bc*/ 	.word	0x00000004


	//----- nvinfo : EIATTR_RESERVED_SMEM_USED
	.align		4
.L_40:
        /*00c0*/ 	.byte	0x01, 0x41
	.zero		2


	//----- nvinfo : EIATTR_SPARSE_MMA_MASK
	.align		4
        /*00c4*/ 	.byte	0x03, 0x50
        /*00c6*/ 	.short	0x0000


	//----- nvinfo : EIATTR_TCGEN05_1CTA_USED
	.align		4
        /*00c8*/ 	.byte	0x01, 0x51
	.zero		2


	//----- nvinfo : EIATTR_MAXREG_COUNT
	.align		4
        /*00cc*/ 	.byte	0x03, 0x1b
        /*00ce*/ 	.short	0x00ff


	//----- nvinfo : EIATTR_NUM_BARRIERS
	.align		4
        /*00d0*/ 	.byte	0x02, 0x4c
        /*00d2*/ 	.byte	0x01
	.zero		1


	//----- nvinfo : EIATTR_INT_WARP_WIDE_INSTR_OFFSETS
	.align		4
        /*00d4*/ 	.byte	0x04, 0x31
        /*00d6*/ 	.short	(.L_42 - .L_41)


	//   ....[0]....
.L_41:
        /*00d8*/ 	.word	0x00001750


	//   ....[1]....
        /*00dc*/ 	.word	0x00001770


	//   ....[2]....
        /*00e0*/ 	.word	0x000017f0


	//   ....[3]....
        /*00e4*/ 	.word	0x00001bb0


	//   ....[4]....
        /*00e8*/ 	.word	0x00001bc0


	//   ....[5]....
        /*00ec*/ 	.word	0x00001c20


	//   ....[6]....
        /*00f0*/ 	.word	0x00001c30


	//   ....[7]....
        /*00f4*/ 	.word	0x00001e60


	//   ....[8]....
        /*00f8*/ 	.word	0x00001e70


	//   ....[9]....
        /*00fc*/ 	.word	0x00001ff0


	//   ....[10]....
        /*0100*/ 	.word	0x00002020


	//   ....[11]....
        /*0104*/ 	.word	0x00002050


	//   ....[12]....
        /*0108*/ 	.word	0x00002070


	//   ....[13]....
        /*010c*/ 	.word	0x00002290


	//   ....[14]....
        /*0110*/ 	.word	0x000022a0


	//   ....[15]....
        /*0114*/ 	.word	0x00002da0


	//   ....[16]....
        /*0118*/ 	.word	0x00002df0


	//----- nvinfo : EIATTR_COOP_GROUP_MASK_REGIDS
	.align		4
.L_42:
        /*011c*/ 	.byte	0x04, 0x29
        /*011e*/ 	.short	(.L_44 - .L_43)


	//   ....[0]....
.L_43:
        /*0120*/ 	.word	0xffffffff


	//   ....[1]....
        /*0124*/ 	.word	0xffffffff


	//   ....[2]....
        /*0128*/ 	.word	0xffffffff


	//   ....[3]....
        /*012c*/ 	.word	0xffffffff


	//   ....[4]....
        /*0130*/ 	.word	0xffffffff


	//   ....[5]....
        /*0134*/ 	.word	0xffffffff


	//   ....[6]....
        /*0138*/ 	.word	0xffffffff


	//   ....[7]....
        /*013c*/ 	.word	0xffffffff


	//   ....[8]....
        /*0140*/ 	.word	0xffffffff


	//   ....[9]....
        /*0144*/ 	.word	0xffffffff


	//----- nvinfo : EIATTR_COOP_GROUP_INSTR_OFFSETS
	.align		4
.L_44:
        /*0148*/ 	.byte	0x04, 0x28
        /*014a*/ 	.short	(.L_46 - .L_45)


	//   ....[0]....
.L_45:
        /*014c*/ 	.word	0x00000050


	//   ....[1]....
        /*0150*/ 	.word	0x00000310


	//   ....[2]....
        /*0154*/ 	.word	0x00000500


	//   ....[3]....
        /*0158*/ 	.word	0x000009a0


	//   ....[4]....
        /*015c*/ 	.word	0x00000ae0


	//   ....[5]....
        /*0160*/ 	.word	0x00000fe0


	//   ....[6]....
        /*0164*/ 	.word	0x00001120


	//   ....[7]....
        /*0168*/ 	.word	0x00001610


	//   ....[8]....
        /*016c*/ 	.word	0x00002c30


	//   ....[9]....
        /*0170*/ 	.word	0x00002ea0


	//----- nvinfo : EIATTR_VRC_CTA_INIT_COUNT
	.align		4
.L_46:
        /*0174*/ 	.byte	0x02, 0x4a
        /*0176*/ 	.byte	0x80
	.zero		1


	//----- nvinfo : EIATTR_MBARRIER_INSTR_OFFSETS
	.align		4
        /*0178*/ 	.byte	0x04, 0x39
        /*017a*/ 	.short	(.L_48 - .L_47)


	//   ....[0]....
.L_47:
        /*017c*/ 	.word	0x00001810
        /*0180*/ 	.word	0x000000ff
        /*0184*/ 	.word	0x00014000
        /*0188*/ 	.short	0x0100
        /*018a*/ 	.byte	0x08
	.zero		1


	//   ....[1]....
        /*018c*/ 	.word	0x00001820
        /*0190*/ 	.word	0x000000ff
        /*0194*/ 	.word	0x00014020
        /*0198*/ 	.short	0x0100
        /*019a*/ 	.byte	0x08
	.zero		1


	//   ....[2]....
        /*019c*/ 	.word	0x000018d0
        /*01a0*/ 	.word	0x000000ff
        /*01a4*/ 	.word	0x00014008
        /*01a8*/ 	.short	0x0100
        /*01aa*/ 	.byte	0x08
	.zero		1


	//   ....[3]....
        /*01ac*/ 	.word	0x000018e0
        /*01b0*/ 	.word	0x000000ff
        /*01b4*/ 	.word	0x00014028
        /*01b8*/ 	.short	0x0100
        /*01ba*/ 	.byte	0x08
	.zero		1


	//   ....[4]....
        /*01bc*/ 	.word	0x000019c0
        /*01c0*/ 	.word	0x000000ff
        /*01c4*/ 	.word	0x00014010
        /*01c8*/ 	.short	0x0100
        /*01ca*/ 	.byte	0x08
	.zero		1


	//   ....[5]....
        /*01cc*/ 	.word	0x000019d0
        /*01d0*/ 	.word	0x000000ff
        /*01d4*/ 	.word	0x00014030
        /*01d8*/ 	.short	0x0100
        /*01da*/ 	.byte	0x08
	.zero		1


	//   ....[6]....
        /*01dc*/ 	.word	0x00001ae0
        /*01e0*/ 	.word	0x000000ff
        /*01e4*/ 	.word	0x00014018
        /*01e8*/ 	.short	0x0100
        /*01ea*/ 	.byte	0x08
	.zero		1


	//   ....[7]....
        /*01ec*/ 	.word	0x00001af0
        /*01f0*/ 	.word	0x000000ff
        /*01f4*/ 	.word	0x00014038
        /*01f8*/ 	.short	0x0100
        /*01fa*/ 	.byte	0x08
	.zero		1


	//   ....[8]....
        /*01fc*/ 	.word	0x00001cc0
        /*0200*/ 	.word	0x000000ff
        /*0204*/ 	.word	0x00014000
        /*0208*/ 	.short	0x010a
        /*020a*/ 	.byte	0x08
	.zero		1


	//   ....[9]....
        /*020c*/ 	.word	0x00001ec0
        /*0210*/ 	.word	0x000000ff
        /*0214*/ 	.word	0x00014020
        /*0218*/ 	.short	0x010a
        /*021a*/ 	.byte	0x08
	.zero		1


	//   ....[10]....
        /*021c*/ 	.word	0x000020f0
        /*0220*/ 	.word	0x000000ff
        /*0224*/ 	.word	0x00014000
        /*0228*/ 	.short	0x010a
        /*022a*/ 	.byte	0x1c
	.zero		1


	//   ....[11]....
        /*022c*/ 	.word	0x000022e0
        /*0230*/ 	.word	0x000000ff
        /*0234*/ 	.word	0x00014020
        /*0238*/ 	.short	0x010a
        /*023a*/ 	.byte	0x1c
	.zero		1


	//   ....[12]....
        /*023c*/ 	.word	0x000023b0
        /*0240*/ 	.word	0x000000ff
        /*0244*/ 	.word	0x00014000
        /*0248*/ 	.short	0x0108
        /*024a*/ 	.byte	0x08
	.zero		1


	//   ....[13]....
        /*024c*/ 	.word	0x000023c0
        /*0250*/ 	.word	0x000000ff
        /*0254*/ 	.word	0x00014020
        /*0258*/ 	.short	0x0108
        /*025a*/ 	.byte	0x08
	.zero		1


	//   ....[14]....
        /*025c*/ 	.word	0x00002410
        /*0260*/ 	.word	0x000000ff
        /*0264*/ 	.word	0x00014008
        /*0268*/ 	.short	0x0108
        /*026a*/ 	.byte	0x08
	.zero		1


	//   ....[15]....
        /*026c*/ 	.word	0x00002420
        /*0270*/ 	.word	0x000000ff
        /*0274*/ 	.word	0x00014028
        /*0278*/ 	.short	0x0108
        /*027a*/ 	.byte	0x08
	.zero		1


	//   ....[16]....
        /*027c*/ 	.word	0x00002470
        /*0280*/ 	.word	0x000000ff
        /*0284*/ 	.word	0x00014010
        /*0288*/ 	.short	0x0108
        /*028a*/ 	.byte	0x08
	.zero		1


	//   ....[17]....
        /*028c*/ 	.word	0x00002480
        /*0290*/ 	.word	0x000000ff
        /*0294*/ 	.word	0x00014030
        /*0298*/ 	.short	0x0108
        /*029a*/ 	.byte	0x08
	.zero		1


	//   ....[18]....
        /*029c*/ 	.word	0x000024d0
        /*02a0*/ 	.word	0x000000ff
        /*02a4*/ 	.word	0x00014018
        /*02a8*/ 	.short	0x0108
        /*02aa*/ 	.byte	0x08
	.zero		1


	//   ....[19]....
        /*02ac*/ 	.word	0x000024e0
        /*02b0*/ 	.word	0x000000ff
        /*02b4*/ 	.word	0x00014038
        /*02b8*/ 	.short	0x0108
        /*02ba*/ 	.byte	0x08
	.zero		1


	//   ....[20]....
        /*02bc*/ 	.word	0x00002ec0
        /*02c0*/ 	.word	0x000000ff
        /*02c4*/ 	.word	0x00014000
        /*02c8*/ 	.short	0x010a
        /*02ca*/ 	.byte	0x08
	.zero		1


	//   ....[21]....
        /*02cc*/ 	.word	0x00002ef0
        /*02d0*/ 	.word	0x000000ff
        /*02d4*/ 	.word	0x00014020
        /*02d8*/ 	.short	0x010a
        /*02da*/ 	.byte	0x08
	.zero		1


	//   ....[22]....
        /*02dc*/ 	.word	0x00002f20
        /*02e0*/ 	.word	0x000000ff
        /*02e4*/ 	.word	0x00014000
        /*02e8*/ 	.short	0x010a
        /*02ea*/ 	.byte	0x1c
	.zero		1


	//   ....[23]....
        /*02ec*/ 	.word	0x00002f50
        /*02f0*/ 	.word	0x000000ff
        /*02f4*/ 	.word	0x00014020
        /*02f8*/ 	.short	0x010a
        /*02fa*/ 	.byte	0x1c
	.zero		1


	//----- nvinfo : EIATTR_NUM_MBARRIERS
	.align		4
.L_48:
        /*02fc*/ 	.byte	0x03, 0x38
        /*02fe*/ 	.short	0x0008


	//----- nvinfo : EIATTR_EXIT_INSTR_OFFSETS
	.align		4
        /*0300*/ 	.byte	0x04, 0x1c
        /*0302*/ 	.short	(.L_50 - .L_49)


	//   ....[0]....
.L_49:
        /*0304*/ 	.word	0x00002eb0


	//----- nvinfo : EIATTR_REQNTID
	.align		4
.L_50:
        /*0308*/ 	.byte	0x04, 0x10
        /*030a*/ 	.short	(.L_52 - .L_51)
.L_51:
        /*030c*/ 	.word	0x00000080
        /*0310*/ 	.word	0x00000001
        /*0314*/ 	.word	0x00000001


	//----- nvinfo : EIATTR_CRS_STACK_SIZE
	.align		4
.L_52:
        /*0318*/ 	.byte	0x04, 0x1e
        /*031a*/ 	.short	(.L_54 - .L_53)
.L_53:
        /*031c*/ 	.word	0x00000000


	//----- nvinfo : EIATTR_CBANK_PARAM_SIZE
	.align		4
.L_54:
        /*0320*/ 	.byte	0x03, 0x19
        /*0322*/ 	.short	0x0050


	//----- nvinfo : EIATTR_PARAM_CBANK
	.align		4
        /*0324*/ 	.byte	0x04, 0x0a
        /*0326*/ 	.short	(.L_56 - .L_55)
	.align		4
.L_55:
        /*0328*/ 	.word	index@(.nv.constant0.gluon_tcgen05)
        /*032c*/ 	.short	0x0380
        /*032e*/ 	.short	0x0050


	//----- nvinfo : EIATTR_SW_WAR
	.align		4
.L_56:
        /*0330*/ 	.byte	0x04, 0x36
        /*0332*/ 	.short	(.L_58 - .L_57)
.L_57:
        /*0334*/ 	.word	0x00000008
.L_58:


//--------------------- .nv.compat                --------------------------
	.section	.nv.compat,"",@"SHT_CUDA_COMPAT_INFO"
	.align	4
        /*0000*/ 	.byte	0x02, 0x02, 0x02, 0x00, 0x02, 0x05, 0x05, 0x00, 0x02, 0x03, 0x03, 0x00, 0x02, 0x06, 0x01, 0x00


//--------------------- .nv.callgraph             --------------------------
	.section	.nv.callgraph,"",@"SHT_CUDA_CALLGRAPH"
	.align	4
	.sectionentsize	8
	.align		4
        /*0000*/ 	.word	0x00000000
	.align		4
        /*0004*/ 	.word	0xffffffff
	.align		4
        /*0008*/ 	.word	0x00000000
	.align		4
        /*000c*/ 	.word	0xfffffffe
	.align		4
        /*0010*/ 	.word	0x00000000
	.align		4
        /*0014*/ 	.word	0xfffffffd
	.align		4
        /*0018*/ 	.word	0x00000000
	.align		4
        /*001c*/ 	.word	0xfffffffc


//--------------------- .text.gluon_tcgen05       --------------------------
	.section	.text.gluon_tcgen05,"ax",@progbits
	.align	128
        .global         gluon_tcgen05
        .type           gluon_tcgen05,@function
        .size           gluon_tcgen05,(.L_x_85 - gluon_tcgen05)
        .other          gluon_tcgen05,@"STO_CUDA_ENTRY STV_DEFAULT"
gluon_tcgen05:
.text.gluon_tcgen05:
[----:B------:R-:W1:Y:S01]  /*0000*/  LDC R1, c[0x0][0x37c] ;  /* 0x0000df00ff017b82 */ /* 0x000e620000000800 */
[----:B------:R-:W2:Y:S02]  /*0010*/  S2R R0, SR_TID.X ;  /* 0x0000000000007919 */ /* 0x000ea40000002100 */
[----:B--2---:R-:W-:-:S13]  /*0020*/  ISETP.GE.U32.AND P2, PT, R0, 0x20, PT ;  /* 0x000000200000780c */ /* 0x004fda0003f46070 */
[----:B------:R-:W-:Y:S05]  /*0030*/  @P2 BRA `(.L_x_0) ;  /* 0x0000000000b82947 */ /* 0x000fea0003800000 */
[----:B------:R-:W2:Y:S01]  /*0040*/  S2UR UR6, SR_CgaCtaId ;  /* 0x00000000000679c3 */ /* 0x000ea20000008800 */
[----:B------:R-:W-:Y:S01]  /*0050*/  NOP ;  /* 0x0000000000007918 */ /* 0x000fe20000000000 */
[----:B------:R-:W-:Y:S02]  /*0060*/  UMOV UR4, 0x40 ;  /* 0x0000004000047882 */ /* 0x000fe40000000000 */
[----:B--2---:R-:W-:-:S09]  /*0070*/  ULEA UR4, UR6, UR4, 0x18 ;  /* 0x0000000406047291 */ /* 0x004fd2000f8ec0ff */
[----:B------:R-:W2:Y:S01]  /*0080*/  LDS.U8 R2, [UR4] ;  /* 0x00000004ff027984 */ /* 0x000ea20008000000 */
[----:B------:R-:W-:Y:S02]  /*0090*/  UMOV UR4, 0x400 ;  /* 0x0000040000047882 */ /* 0x000fe40000000000 */
[----:B------:R-:W-:Y:S01]  /*00a0*/  ULEA UR4, UR6, UR4, 0x18 ;  /* 0x0000000406047291 */ /* 0x000fe2000f8ec0ff */
[----:B--2---:R-:W-:-:S13]  /*00b0*/  ISETP.NE.AND P0, PT, R2, RZ, PT ;  /* 0x000000ff0200720c */ /* 0x004fda0003f05270 */
[----:B------:R-:W-:Y:S05]  /*00c0*/  @P0 BRA `(.L_x_1) ;  /* 0x00000000007c0947 */ /* 0x000fea0003800000 */
[----:B------:R-:W-:-:S13]  /*00d0*/  ELECT P0, URZ, PT ;  /* 0x0000000000ff782f */ /* 0x000fda0003800000 */
[----:B------:R-:W-:Y:S05]  /*00e0*/  @!P0 BRA `(.L_x_2) ;  /* 0x0000000000848947 */ /* 0x000fea0003800000 */
[----:B------:R-:W-:Y:S01]  /*00f0*/  UMOV UR5, 0x8 ;  /* 0x0000000800057882 */ /* 0x000fe20000000000 */
[----:B------:R-:W-:Y:S02]  /*0100*/  IMAD.MOV.U32 R5, RZ, RZ, 0x1 ;  /* 0x00000001ff057424 */ /* 0x000fe400078e00ff */
[----:B------:R-:W-:Y:S02]  /*0110*/  IMAD.MOV.U32 R3, RZ, RZ, 0xff ;  /* 0x000000ffff037424 */ /* 0x000fe400078e00ff */
[----:B------:R-:W-:Y:S04]  /*0120*/  DEPBAR.LE SB2, 0x36 ;  /* 0x0000ad800000791a */ /* 0x000fe80000000000 */
[----:B------:R-:W2:Y:S02]  /*0130*/  UTCATOMSWS.FIND_AND_SET.ALIGN UP0, UR5, UR5 ;  /* 0x00000005000575e3 */ /* 0x000ea40008000800 */
[----:B--2---:R-:W-:-:S04]  /*0140*/  PLOP3.LUT P0, PT, PT, PT, UP0, 0x80, 0x8 ;  /* 0x000000000008781c */ /* 0x004fc80003f0f008 */
[----:B------:R-:W-:-:S04]  /*0150*/  SEL R2, RZ, 0xffffffff, !P0 ;  /* 0xffffffffff027807 */ /* 0x000fc80004000000 */
[----:B------:R-:W-:Y:S01]  /*0160*/  ISETP.NE.AND P0, PT, R2, RZ, PT ;  /* 0x000000ff0200720c */ /* 0x000fe20003f05270 */
[----:B------:R-:W-:-:S12]  /*0170*/  IMAD.U32 R2, RZ, RZ, UR5 ;  /* 0x00000005ff027e24 */ /* 0x000fd8000f8e00ff */
[----:B------:R-:W-:Y:S05]  /*0180*/  @P0 BRA `(.L_x_3) ;  /* 0x0000000000240947 */ /* 0x000fea0003800000 */
.L_x_4:
[----:B------:R-:W-:Y:S05]  /*0190*/  NANOSLEEP 0x64 ;  /* 0x000000640000795d */ /* 0x000fea0003800000 */
[----:B------:R-:W-:-:S05]  /*01a0*/  UMOV UR5, 0x8 ;  /* 0x0000000800057882 */ /* 0x000fca0000000000 */
[----:B------:R-:W-:Y:S04]  /*01b0*/  DEPBAR.LE SB2, 0x36 ;  /* 0x0000ad800000791a */ /* 0x000fe80000000000 */
[----:B------:R-:W2:Y:S02]  /*01c0*/  UTCATOMSWS.FIND_AND_SET.ALIGN UP0, UR5, UR5 ;  /* 0x00000005000575e3 */ /* 0x000ea40008000800 */
[----:B--2---:R-:W-:-:S04]  /*01d0*/  PLOP3.LUT P0, PT, PT, PT, UP0, 0x80, 0x8 ;  /* 0x000000000008781c */ /* 0x004fc80003f0f008 */
[----:B------:R-:W-:-:S04]  /*01e0*/  SEL R2, RZ, 0xffffffff, !P0 ;  /* 0xffffffffff027807 */ /* 0x000fc80004000000 */
[----:B------:R-:W-:Y:S01]  /*01f0*/  ISETP.NE.AND P0, PT, R2, RZ, PT ;  /* 0x000000ff0200720c */ /* 0x000fe20003f05270 */
[----:B------:R-:W-:-:S12]  /*0200*/  IMAD.U32 R2, RZ, RZ, UR5 ;  /* 0x00000005ff027e24 */ /* 0x000fd8000f8e00ff */
[----:B------:R-:W-:Y:S05]  /*0210*/  @!P0 BRA `(.L_x_4) ;  /* 0xfffffffc00dc8947 */ /* 0x000fea000383ffff */
.L_x_3:
[C---:B------:R-:W-:Y:S01]  /*0220*/  VIADD R4, R2.reuse, 0x10 ;  /* 0x0000001002047836 */ /* 0x040fe20000000000 */
[----:B------:R-:W-:Y:S01]  /*0230*/  UMOV UR5, 0x50 ;  /* 0x0000005000057882 */ /* 0x000fe20000000000 */
[----:B------:R-:W-:Y:S01]  /*0240*/  SHF.L.U32 R3, R3, R2, RZ ;  /* 0x0000000203037219 */ /* 0x000fe200000006ff */
[----:B------:R-:W-:Y:S01]  /*0250*/  ULEA UR5, UR6, UR5, 0x18 ;  /* 0x0000000506057291 */ /* 0x000fe2000f8ec0ff */
[----:B------:R-:W-:Y:S01]  /*0260*/  IMAD.SHL.U32 R2, R2, 0x20, RZ ;  /* 0x0000002002027824 */ /* 0x000fe200078e00ff */
[----:B------:R-:W-:-:S04]  /*0270*/  SHF.L.U32 R4, R5, R4, RZ ;  /* 0x0000000405047219 */ /* 0x000fc800000006ff */
[----:B------:R-:W-:-:S05]  /*0280*/  LOP3.LUT R3, R4, R3, RZ, 0xfc, !PT ;  /* 0x0000000304037212 */ /* 0x000fca00078efcff */
[----:B------:R2:W-:Y:S04]  /*0290*/  ATOMS.OR RZ, [UR5], R3 ;  /* 0x00000003ffff798c */ /* 0x0005e8000b000005 */
[----:B------:R2:W-:Y:S01]  /*02a0*/  STS [UR4], R2 ;  /* 0x00000002ff007988 */ /* 0x0005e20008000804 */
[----:B------:R-:W-:Y:S05]  /*02b0*/  BRA `(.L_x_2) ;  /* 0x0000000000107947 */ /* 0x000fea0003800000 */
.L_x_1:
[----:B------:R-:W-:Y:S01]  /*02c0*/  IMAD.MOV.U32 R3, RZ, RZ, -0x1 ;  /* 0xffffffffff037424 */ /* 0x000fe200078e00ff */
[----:B------:R-:W-:-:S04]  /*02d0*/  MOV R2, 0x300 ;  /* 0x0000030000027802 */ /* 0x000fc80000000f00 */
[----:B------:R2:W-:Y:S03]  /*02e0*/  STS [UR4], R3 ;  /* 0x00000003ff007988 */ /* 0x0005e60008000804 */
[----:B-12---:R-:W-:Y:S05]  /*02f0*/  CALL.REL.NOINC `($__internal_1_$__cuda_sm10x_tcgen05_guardrail_trap_phase_invalid_during_alloc) ;  /* 0x0000002c002c7944 */ /* 0x006fea0003c00000 */
.L_x_2:
[----:B------:R-:W-:Y:S05]  /*0300*/  WARPSYNC.ALL ;  /* 0x0000000000007948 */ /* 0x000fea0003800000 */
[----:B------:R-:W-:Y:S01]  /*0310*/  NOP ;  /* 0x0000000000007918 */ /* 0x000fe20000000000 */
.L_x_0:
[----:B------:R-:W3:Y:S08]  /*0320*/  S2UR UR4, SR_CgaCtaId ;  /* 0x00000000000479c3 */ /* 0x000ef00000008800 */
[----:B------:R-:W-:Y:S01]  /*0330*/  BAR.SYNC.DEFER_BLOCKING 0x0 ;  /* 0x0000000000007b1d */ /* 0x000fe20000010000 */
[----:B------:R-:W-:-:S05]  /*0340*/  LOP3.LUT R10, R0, 0x7f, RZ, 0xc0, !PT ;  /* 0x0000007f000a7812 */ /* 0x000fca00078ec0ff */
[----:B------:R-:W-:Y:S02]  /*0350*/  UMOV UR8, 0x400 ;  /* 0x0000040000087882 */ /* 0x000fe40000000000 */
[----:B------:R-:W4:Y:S08]  /*0360*/  LDC R4, c[0x0][0x398] ;  /* 0x0000e600ff047b82 */ /* 0x000f300000000800 */
[----:B------:R-:W5:Y:S01]  /*0370*/  LDC R13, c[0x0][0x3a0] ;  /* 0x0000e800ff0d7b82 */ /* 0x000f620000000800 */
[----:B---3--:R-:W-:-:S07]  /*0380*/  ULEA UR8, UR4, UR8, 0x18 ;  /* 0x0000000804087291 */ /* 0x008fce000f8ec0ff */
[----:B------:R-:W3:Y:S02]  /*0390*/  S2UR UR15, SR_CTAID.Y ;  /* 0x00000000000f79c3 */ /* 0x000ee40000002600 */
[----:B--2---:R-:W2:Y:S06]  /*03a0*/  LDS R3, [UR8] ;  /* 0x00000008ff037984 */ /* 0x004eac0008000800 */
[----:B------:R-:W-:Y:S06]  /*03b0*/  BAR.SYNC.DEFER_BLOCKING 0x0 ;  /* 0x0000000000007b1d */ /* 0x000fec0000010000 */
[----:B------:R-:W-:Y:S05]  /*03c0*/  @P2 BRA `(.L_x_5) ;  /* 0x0000000000182947 */ /* 0x000fea0003800000 */
[----:B------:R-:W-:Y:S01]  /*03d0*/  ELECT P0, URZ, PT ;  /* 0x0000000000ff782f */ /* 0x000fe20003800000 */
[----:B------:R-:W-:Y:S01]  /*03e0*/  IMAD.MOV.U32 R2, RZ, RZ, 0x1 ;  /* 0x00000001ff027424 */ /* 0x000fe200078e00ff */
[----:B------:R-:W-:Y:S01]  /*03f0*/  UMOV UR5, 0x40 ;  /* 0x0000004000057882 */ /* 0x000fe20000000000 */
[----:B------:R-:W-:Y:S01]  /*0400*/  UVIRTCOUNT.DEALLOC.SMPOOL 0x80 ;  /* 0x000000800000784c */ /* 0x000fe20000000000 */
[----:B------:R-:W-:-:S09]  /*0410*/  ULEA UR5, UR4, UR5, 0x18 ;  /* 0x0000000504057291 */ /* 0x000fd2000f8ec0ff */
[----:B------:R5:W-:Y:S03]  /*0420*/  @P0 STS.U8 [UR5], R2 ;  /* 0x00000002ff000988 */ /* 0x000be60008000005 */
.L_x_5:
[----:B------:R-:W5:Y:S01]  /*0430*/  S2UR UR4, SR_CTAID.Z ;  /* 0x00000000000479c3 */ /* 0x000f620000002700 */
[----:B------:R-:W4:Y:S01]  /*0440*/  LDCU UR5, c[0x0][0x370] ;  /* 0x00006e00ff0577ac */ /* 0x000f220008000800 */
[----:B------:R-:W-:Y:S01]  /*0450*/  ISETP.GE.U32.AND P0, PT, R10, 0x20, PT ;  /* 0x000000200a00780c */ /* 0x000fe20003f06070 */
[----:B----4-:R-:W-:Y:S01]  /*0460*/  VIADD R4, R4, 0xffffffff ;  /* 0xffffffff04047836 */ /* 0x010fe20000000000 */
[C---:B------:R-:W-:Y:S01]  /*0470*/  ISETP.NE.U32.AND P3, PT, R10.reuse, RZ, PT ;  /* 0x000000ff0a00720c */ /* 0x040fe20003f65070 */
[----:B------:R-:W5:Y:S01]  /*0480*/  LDCU UR6, c[0x0][0x374] ;  /* 0x00006e80ff0677ac */ /* 0x000f620008000800 */
[----:B------:R-:W-:Y:S01]  /*0490*/  LEA R11, R10, UR8, 0x2 ;  /* 0x000000080a0b7c11 */ /* 0x000fe2000f8e10ff */
[----:B-----5:R-:W-:Y:S01]  /*04a0*/  VIADD R12, R13, 0xffffffff ;  /* 0xffffffff0d0c7836 */ /* 0x020fe20000000000 */
[----:B------:R-:W4:Y:S01]  /*04b0*/  S2UR UR7, SR_CTAID.X ;  /* 0x00000000000779c3 */ /* 0x000f220000002500 */
[----:B------:R-:W5:Y:S01]  /*04c0*/  LDCU.64 UR20, c[0x0][0x3c0] ;  /* 0x00007800ff1477ac */ /* 0x000f620008000a00 */
[----:B--2---:R-:W-:Y:S01]  /*04d0*/  R2UR UR23, R3 ;  /* 0x00000000031772ca */ /* 0x004fe200000e0000 */
[----:B------:R-:W-:Y:S04]  /*04e0*/  BSSY.RECONVERGENT B0, `(.L_x_6) ;  /* 0x0000011000007945 */ /* 0x000fe80003800200 */
[----:B------:R2:W-:Y:S01]  /*04f0*/  @!P0 STS [R11], RZ ;  /* 0x000000ff0b008388 */ /* 0x0005e20000000800 */
[----:B------:R-:W-:-:S03]  /*0500*/  NOP ;  /* 0x0000000000007918 */ /* 0x000fc60000000000 */
[----:B------:R2:W-:Y:S01]  /*0510*/  @!P3 STS [UR8+0x24], R4 ;  /* 0x00002404ff00b988 */ /* 0x0005e20008000808 */
[----:B---3--:R-:W-:-:S03]  /*0520*/  UIMAD UR4, UR4, UR6, UR15 ;  /* 0x00000006040472a4 */ /* 0x008fc6000f8e020f */
[----:B------:R2:W-:Y:S01]  /*0530*/  @!P3 STS [UR8+0x20], R12 ;  /* 0x0000200cff00b988 */ /* 0x0005e20008000808 */
[----:B----4-:R-:W-:-:S04]  /*0540*/  UIMAD UR4, UR4, UR5, UR7 ;  /* 0x00000005040472a4 */ /* 0x010fc8000f8e0207 */
[----:B------:R-:W-:-:S04]  /*0550*/  UIMAD UR4, UR4, 0x180, URZ ;  /* 0x00000180040478a4 */ /* 0x000fc8000f8e02ff */
[----:B-----5:R-:W-:-:S04]  /*0560*/  UIADD3 UR24, UP0, UPT, UR4, UR20, URZ ;  /* 0x0000001404187290 */ /* 0x020fc8000ff1e0ff */
[----:B------:R-:W-:Y:S01]  /*0570*/  ULEA.HI.X.SX32 UR25, UR4, UR21, 0x1, UP0 ;  /* 0x0000001504197291 */ /* 0x000fe200080f0eff */
[----:B--2---:R-:W-:Y:S11]  /*0580*/  @P3 BRA `(.L_x_7) ;  /* 0x0000000000183947 */ /* 0x004ff60003800000 */
[----:B------:R-:W2:Y:S01]  /*0590*/  LDS R2, [UR8+0x8] ;  /* 0x00000808ff027984 */ /* 0x000ea20008000800 */
[----:B------:R-:W3:Y:S01]  /*05a0*/  LDC.64 R6, c[0x0][0x380] ;  /* 0x0000e000ff067b82 */ /* 0x000ee20000000a00 */
[----:B------:R-:W-:Y:S02]  /*05b0*/  IMAD.MOV.U32 R3, RZ, RZ, 0x70 ;  /* 0x00000070ff037424 */ /* 0x000fe400078e00ff */
[----:B---3--:R3:W-:Y:S03]  /*05c0*/  STS.64 [UR8], R6 ;  /* 0x00000006ff007988 */ /* 0x0087e60008000a08 */
[----:B--2---:R-:W-:-:S05]  /*05d0*/  LOP3.LUT R2, R2, 0x10, R3, 0xd8, !PT ;  /* 0x0000001002027812 */ /* 0x004fca00078ed803 */
[----:B------:R3:W-:Y:S02]  /*05e0*/  STS [UR8+0x8], R2 ;  /* 0x00000802ff007988 */ /* 0x0007e40008000808 */
.L_x_7:
[----:B------:R-:W-:Y:S05]  /*05f0*/  BSYNC.RECONVERGENT B0 ;  /* 0x0000000000007941 */ /* 0x000fea0003800200 */
.L_x_6:
[----:B------:R-:W-:Y:S04]  /*0600*/  BSSY.RECONVERGENT B0, `(.L_x_8) ;  /* 0x000000a000007945 */ /* 0x000fe80003800200 */
[----:B------:R-:W-:Y:S05]  /*0610*/  @P3 BRA `(.L_x_9) ;  /* 0x0000000000203947 */ /* 0x000fea0003800000 */
[----:B---3--:R-:W2:Y:S01]  /*0620*/  LDS R2, [UR8+0x34] ;  /* 0x00003408ff027984 */ /* 0x008ea20008000800 */
[----:B------:R-:W-:Y:S02]  /*0630*/  IMAD.MOV.U32 R3, RZ, RZ, 0x1f000000 ;  /* 0x1f000000ff037424 */ /* 0x000fe400078e00ff */
[----:B------:R-:W-:Y:S01]  /*0640*/  @!P3 IMAD.MOV.U32 R5, RZ, RZ, 0x3f ;  /* 0x0000003fff05b424 */ /* 0x000fe200078e00ff */
[----:B------:R-:W3:Y:S02]  /*0650*/  @!P3 LDS R6, [UR8+0x38] ;  /* 0x00003808ff06b984 */ /* 0x000ee40008000800 */
[----:B--2---:R-:W-:Y:S02]  /*0660*/  LOP3.LUT R2, R2, 0xff000000, R3, 0xb8, !PT ;  /* 0xff00000002027812 */ /* 0x004fe400078eb803 */
[----:B---3--:R-:W-:-:S03]  /*0670*/  @!P3 LOP3.LUT R3, R6, 0xff, R5, 0xb8, !PT ;  /* 0x000000ff0603b812 */ /* 0x008fc600078eb805 */
[----:B------:R2:W-:Y:S04]  /*0680*/  STS [UR8+0x34], R2 ;  /* 0x00003402ff007988 */ /* 0x0005e80008000808 */
[----:B------:R2:W-:Y:S02]  /*0690*/  @!P3 STS [UR8+0x38], R3 ;  /* 0x00003803ff00b988 */ /* 0x0005e40008000808 */
.L_x_9:
[----:B------:R-:W-:Y:S05]  /*06a0*/  BSYNC.RECONVERGENT B0 ;  /* 0x0000000000007941 */ /* 0x000fea0003800200 */
.L_x_8:
[----:B------:R-:W-:Y:S04]  /*06b0*/  BSSY.RECONVERGENT B0, `(.L_x_10) ;  /* 0x000000e000007945 */ /* 0x000fe80003800200 */
[----:B------:R-:W-:Y:S05]  /*06c0*/  @P3 BRA `(.L_x_11) ;  /* 0x0000000000303947 */ /* 0x000fea0003800000 */
[----:B--2---:R-:W2:Y:S01]  /*06d0*/  LDS R3, [UR8+0x34] ;  /* 0x00003408ff037984 */ /* 0x004ea20008000800 */
[----:B------:R-:W4:Y:S03]  /*06e0*/  LDC.64 R8, c[0x0][0x3a8] ;  /* 0x0000ea00ff087b82 */ /* 0x000f260000000a00 */
[----:B---3--:R-:W3:Y:S01]  /*06f0*/  LDS R2, [UR8+0x1c] ;  /* 0x00001c08ff027984 */ /* 0x008ee20008000800 */
[C---:B----4-:R-:W-:Y:S01]  /*0700*/  SHF.L.U64.HI R6, R8.reuse, 0x1, R9 ;  /* 0x0000000108067819 */ /* 0x050fe20000010209 */
[----:B------:R-:W-:-:S03]  /*0710*/  IMAD.SHL.U32 R5, R8, 0x2, RZ ;  /* 0x0000000208057824 */ /* 0x000fc600078e00ff */
[--C-:B------:R-:W-:Y:S02]  /*0720*/  SHF.R.U32.HI R7, RZ, 0x4, R6.reuse ;  /* 0x00000004ff077819 */ /* 0x100fe40000011606 */
[----:B------:R-:W-:-:S05]  /*0730*/  SHF.R.U64 R5, R5, 0x4, R6 ;  /* 0x0000000405057819 */ /* 0x000fca0000001206 */
[----:B------:R4:W-:Y:S01]  /*0740*/  STS [UR8+0xc], R5 ;  /* 0x00000c05ff007988 */ /* 0x0009e20008000808 */
[----:B--2---:R-:W-:Y:S02]  /*0750*/  LOP3.LUT R3, R3, 0x7, RZ, 0xb8, !PT ;  /* 0x0000000703037812 */ /* 0x004fe400078eb8ff */
[----:B---3--:R-:W-:-:S03]  /*0760*/  LOP3.LUT R2, R2, 0xf, R7, 0xb8, !PT ;  /* 0x0000000f02027812 */ /* 0x008fc600078eb807 */
[----:B------:R4:W-:Y:S04]  /*0770*/  STS [UR8+0x34], R3 ;  /* 0x00003403ff007988 */ /* 0x0009e80008000808 */
[----:B------:R4:W-:Y:S02]  /*0780*/  STS [UR8+0x1c], R2 ;  /* 0x00001c02ff007988 */ /* 0x0009e40008000808 */
.L_x_11:
[----:B------:R-:W-:Y:S05]  /*0790*/  BSYNC.RECONVERGENT B0 ;  /* 0x0000000000007941 */ /* 0x000fea0003800200 */
.L_x_10:
[----:B------:R-:W-:Y:S04]  /*07a0*/  BSSY.RECONVERGENT B1, `(.L_x_12) ;  /* 0x000001a000017945 */ /* 0x000fe80003800200 */
[----:B------:R-:W-:Y:S04]  /*07b0*/  BSSY.RELIABLE B0, `(.L_x_13) ;  /* 0x0000015000007945 */ /* 0x000fe80003800100 */
[----:B------:R-:W-:Y:S05]  /*07c0*/  @P3 BRA `(.L_x_14) ;  /* 0x0000000000203947 */ /* 0x000fea0003800000 */
[----:B--234-:R-:W2:Y:S02]  /*07d0*/  LDS R2, [UR8+0x34] ;  /* 0x00003408ff027984 */ /* 0x01cea40008000800 */
[----:B--2---:R-:W-:-:S05]  /*07e0*/  LOP3.LUT R2, R2, 0x38, RZ, 0xb8, !PT ;  /* 0x0000003802027812 */ /* 0x004fca00078eb8ff */
[----:B------:R2:W-:Y:S01]  /*07f0*/  STS [UR8+0x34], R2 ;  /* 0x00003402ff007988 */ /* 0x0005e20008000808 */
[----:B------:R-:W-:Y:S05]  /*0800*/  @P3 BRA `(.L_x_15) ;  /* 0x0000000000203947 */ /* 0x000fea0003800000 */
[----:B--2---:R-:W2:Y:S01]  /*0810*/  LDS R2, [UR8+0x8] ;  /* 0x00000808ff027984 */ /* 0x004ea20008000800 */
[----:B------:R-:W-:-:S05]  /*0820*/  IMAD.MOV.U32 R3, RZ, RZ, 0x780 ;  /* 0x00000780ff037424 */ /* 0x000fca00078e00ff */
[----:B--2---:R-:W-:-:S05]  /*0830*/  LOP3.LUT R2, R2, 0x500, R3, 0xd8, !PT ;  /* 0x0000050002027812 */ /* 0x004fca00078ed803 */
[----:B------:R5:W-:Y:S02]  /*0840*/  STS [UR8+0x8], R2 ;  /* 0x00000802ff007988 */ /* 0x000be40008000808 */
.L_x_14:
[----:B------:R-:W-:Y:S05]  /*0850*/  @P3 BRA `(.L_x_16) ;  /* 0x0000000000283947 */ /* 0x000fea0003800000 */
[----:B--2345:R-:W2:Y:S02]  /*0860*/  LDS R2, [UR8+0x8] ;  /* 0x00000808ff027984 */ /* 0x03cea40008000800 */
[----:B--2---:R-:W-:-:S05]  /*0870*/  LOP3.LUT R2, R2, 0x1800, RZ, 0xb8, !PT ;  /* 0x0000180002027812 */ /* 0x004fca00078eb8ff */
[----:B------:R3:W-:Y:S02]  /*0880*/  STS [UR8+0x8], R2 ;  /* 0x00000802ff007988 */ /* 0x0007e40008000808 */
.L_x_15:
[----:B------:R-:W-:Y:S05]  /*0890*/  @P3 BREAK.RELIABLE B0 ;  /* 0x0000000000003942 */ /* 0x000fea0003800100 */
[----:B------:R-:W-:Y:S05]  /*08a0*/  @P3 BRA `(.L_x_17) ;  /* 0x0000000000243947 */ /* 0x000fea0003800000 */
[----:B------:R-:W4:Y:S01]  /*08b0*/  LDS R3, [UR8+0x8] ;  /* 0x00000808ff037984 */ /* 0x000f220008000800 */
[----:B--23--:R-:W-:-:S05]  /*08c0*/  IMAD.MOV.U32 R2, RZ, RZ, 0x6000 ;  /* 0x00006000ff027424 */ /* 0x00cfca00078e00ff */
[----:B----4-:R-:W-:-:S04]  /*08d0*/  LOP3.LUT R2, R3, 0x4000, R2, 0xd8, !PT ;  /* 0x0000400003027812 */ /* 0x010fc800078ed802 */
[----:B------:R-:W-:-:S05]  /*08e0*/  LOP3.LUT R2, R2, 0x400000, RZ, 0xb8, !PT ;  /* 0x0040000002027812 */ /* 0x000fca00078eb8ff */
[----:B------:R2:W-:Y:S02]  /*08f0*/  STS [UR8+0x8], R2 ;  /* 0x00000802ff007988 */ /* 0x0005e40008000808 */
.L_x_16:
[----:B------:R-:W-:Y:S05]  /*0900*/  BSYNC.RELIABLE B0 ;  /* 0x0000000000007941 */ /* 0x000fea0003800100 */
.L_x_13:
[----:B--2345:R-:W2:Y:S02]  /*0910*/  @!P3 LDS R2, [UR8+0x8] ;  /* 0x00000808ff02b984 */ /* 0x03cea40008000800 */
[----:B--2---:R-:W-:-:S05]  /*0920*/  @!P3 LOP3.LUT R2, R2, 0x8000, RZ, 0xb8, !PT ;  /* 0x000080000202b812 */ /* 0x004fca00078eb8ff */
[----:B------:R4:W-:Y:S02]  /*0930*/  @!P3 STS [UR8+0x8], R2 ;  /* 0x00000802ff00b988 */ /* 0x0009e40008000808 */
.L_x_17:
[----:B------:R-:W-:Y:S05]  /*0940*/  BSYNC.RECONVERGENT B1 ;  /* 0x0000000000017941 */ /* 0x000fea0003800200 */
.L_x_12:
[----:B------:R-:W-:Y:S05]  /*0950*/  WARPSYNC.ALL ;  /* 0x0000000000007948 */ /* 0x000fea0003800000 */
[----:B------:R-:W-:Y:S01]  /*0960*/  NOP ;  /* 0x0000000000007918 */ /* 0x000fe20000000000 */
[----:B------:R-:W-:Y:S05]  /*0970*/  @P0 BRA `(.L_x_18) ;  /* 0x0000000000300947 */ /* 0x000fea0003800000 */
[----:B--234-:R-:W2:Y:S01]  /*0980*/  S2R R2, SR_LANEID ;  /* 0x0000000000027919 */ /* 0x01cea20000000000 */
[----:B------:R-:W-:Y:S05]  /*0990*/  WARPSYNC.ALL ;  /* 0x0000000000007948 */ /* 0x000fea0003800000 */
[----:B------:R-:W-:Y:S01]  /*09a0*/  NOP ;  /* 0x0000000000007918 */ /* 0x000fe20000000000 */
[----:B--2---:R-:W-:-:S05]  /*09b0*/  IMAD.SHL.U32 R5, R2, 0x4, RZ ;  /* 0x0000000402057824 */ /* 0x004fca00078e00ff */
[----:B------:R-:W2:Y:S01]  /*09c0*/  LDS R7, [R5+UR8] ;  /* 0x0000000805077984 */ /* 0x000ea20008000800 */
[----:B------:R-:W-:-:S05]  /*09d0*/  IADD3 R2, P1, PT, R5, UR24, RZ ;  /* 0x0000001805027c10 */ /* 0x000fca000ff3e0ff */
[----:B------:R-:W-:-:S05]  /*09e0*/  IMAD.X R3, RZ, RZ, UR25, P1 ;  /* 0x00000019ff037e24 */ /* 0x000fca00088e06ff */
[----:B--2---:R5:W2:Y:S01]  /*09f0*/  ATOMG.E.EXCH.STRONG.GPU PT, RZ, [R2], R7 ;  /* 0x0000000702ff73a8 */ /* 0x004aa200041ee100 */
[----:B------:R-:W-:-:S04]  /*0a00*/  DEPBAR {5,4,3,2,1,0} ;  /* 0x0000003f0000791a */ /* 0x000fc80000000000 */
[----:B------:R-:W3:Y:S02]  /*0a10*/  CCTL.E.C.LDCU.IV.DEEP [UR24] ;  /* 0x0000000018007540 */ /* 0x000ee40009c08000 */
[----:B---3--:R5:W-:Y:S01]  /*0a20*/  UTMACCTL.IV [UR24] ;  /* 0x00000000180079b9 */ /* 0x008be20008000000 */
[----:B------:R-:W-:Y:S01]  /*0a30*/  NOP ;  /* 0x0000000000007918 */ /* 0x000fe20000000000 */
.L_x_18:
[----:B------:R-:W-:Y:S05]  /*0a40*/  @P0 BRA `(.L_x_19) ;  /* 0x00000000000c0947 */ /* 0x000fea0003800000 */
[----:B------:R0:W-:Y:S01]  /*0a50*/  UTMACMDFLUSH ;  /* 0x00000000000079b7 */ /* 0x0001e20000000000 */
[----:B------:R-:W-:Y:S05]  /*0a60*/  @P0 BRA `(.L_x_19) ;  /* 0x0000000000040947 */ /* 0x000fea0003800000 */
[----:B------:R-:W-:-:S04]  /*0a70*/  DEPBAR.LE SB0, 0x0 ;  /* 0x000080000000791a */ /* 0x000fc80000000000 */
.L_x_19:
[----:B------:R-:W-:Y:S05]  /*0a80*/  WARPSYNC.ALL ;  /* 0x0000000000007948 */ /* 0x000fea0003800000 */
[----:B------:R-:W-:Y:S01]  /*0a90*/  NOP ;  /* 0x0000000000007918 */ /* 0x000fe20000000000 */
[----:B--2---:R-:W-:Y:S06]  /*0aa0*/  BAR.SYNC.DEFER_BLOCKING 0x0 ;  /* 0x0000000000007b1d */ /* 0x004fec0000010000 */
[----:B------:R-:W-:Y:S02]  /*0ab0*/  BSSY.RECONVERGENT B1, `(.L_x_20) ;  /* 0x000000b000017945 */ /* 0x000fe40003800200 */
[----:B------:R-:W-:Y:S06]  /*0ac0*/  BAR.SYNC.DEFER_BLOCKING 0x0 ;  /* 0x0000000000007b1d */ /* 0x000fec0000010000 */
[----:B------:R2:W-:Y:S01]  /*0ad0*/  @!P0 STS [R11], RZ ;  /* 0x000000ff0b008388 */ /* 0x0005e20000000800 */
[----:B------:R-:W-:Y:S01]  /*0ae0*/  NOP ;  /* 0x0000000000007918 */ /* 0x000fe20000000000 */
[----:B------:R-:W-:Y:S05]  /*0af0*/  @P3 BRA `(.L_x_21) ;  /* 0x0000000000183947 */ /* 0x000fea0003800000 */
[----:B---345:R-:W3:Y:S01]  /*0b00*/  LDS R2, [UR8+0x8] ;  /* 0x00000808ff027984 */ /* 0x038ee20008000800 */
[----:B------:R-:W4:Y:S01]  /*0b10*/  LDC.64 R6, c[0x0][0x388] ;  /* 0x0000e200ff067b82 */ /* 0x000f220000000a00 */
[----:B------:R-:W-:Y:S02]  /*0b20*/  IMAD.MOV.U32 R3, RZ, RZ, 0x70 ;  /* 0x00000070ff037424 */ /* 0x000fe400078e00ff */
[----:B----4-:R4:W-:Y:S03]  /*0b30*/  STS.64 [UR8], R6 ;  /* 0x00000006ff007988 */ /* 0x0109e60008000a08 */
[----:B---3--:R-:W-:-:S05]  /*0b40*/  LOP3.LUT R2, R2, 0x10, R3, 0xd8, !PT ;  /* 0x0000001002027812 */ /* 0x008fca00078ed803 */
[----:B------:R4:W-:Y:S02]  /*0b50*/  STS [UR8+0x8], R2 ;  /* 0x00000802ff007988 */ /* 0x0009e40008000808 */
.L_x_21:
[----:B-----5:R-:W-:Y:S05]  /*0b60*/  BSYNC.RECONVERGENT B1 ;  /* 0x0000000000017941 */ /* 0x020fea0003800200 */
.L_x_20:
[----:B------:R-:W-:Y:S04]  /*0b70*/  BSSY.RECONVERGENT B2, `(.L_x_22) ;  /* 0x000000f000027945 */ /* 0x000fe80003800200 */
[----:B------:R-:W-:Y:S04]  /*0b80*/  BSSY.RELIABLE B1, `(.L_x_23) ;  /* 0x000000c000017945 */ /* 0x000fe80003800100 */
[----:B------:R-:W-:Y:S05]  /*0b90*/  @P3 BRA `(.L_x_24) ;  /* 0x0000000000283947 */ /* 0x000fea0003800000 */
[----:B---34-:R-:W3:Y:S01]  /*0ba0*/  LDS R2, [UR8+0x34] ;  /* 0x00003408ff027984 */ /* 0x018ee20008000800 */
[----:B------:R-:W-:Y:S01]  /*0bb0*/  IMAD.MOV.U32 R3, RZ, RZ, 0x1f000000 ;  /* 0x1f000000ff037424 */ /* 0x000fe200078e00ff */
[----:B------:R-:W-:Y:S05]  /*0bc0*/  @P3 BREAK.RELIABLE B1 ;  /* 0x0000000000013942 */ /* 0x000fea0003800100 */
[----:B---3--:R-:W-:-:S05]  /*0bd0*/  LOP3.LUT R2, R2, 0xff000000, R3, 0xb8, !PT ;  /* 0xff00000002027812 */ /* 0x008fca00078eb803 */
[----:B------:R3:W-:Y:S01]  /*0be0*/  STS [UR8+0x34], R2 ;  /* 0x00003402ff007988 */ /* 0x0007e20008000808 */
[----:B------:R-:W-:Y:S05]  /*0bf0*/  @P3 BRA `(.L_x_25) ;  /* 0x0000000000183947 */ /* 0x000fea0003800000 */
[----:B---3--:R-:W3:Y:S01]  /*0c00*/  LDS R2, [UR8+0x38] ;  /* 0x00003808ff027984 */ /* 0x008ee20008000800 */
[----:B------:R-:W-:-:S05]  /*0c10*/  IMAD.MOV.U32 R3, RZ, RZ, 0xff ;  /* 0x000000ffff037424 */ /* 0x000fca00078e00ff */
[----:B---3--:R-:W-:-:S05]  /*0c20*/  LOP3.LUT R2, R2, 0xff, R3, 0xb8, !PT ;  /* 0x000000ff02027812 */ /* 0x008fca00078eb803 */
[----:B------:R5:W-:Y:S02]  /*0c30*/  STS [UR8+0x38], R2 ;  /* 0x00003802ff007988 */ /* 0x000be40008000808 */
.L_x_24:
[----:B------:R-:W-:Y:S05]  /*0c40*/  BSYNC.RELIABLE B1 ;  /* 0x0000000000017941 */ /* 0x000fea0003800100 */
.L_x_23:
[----:B------:R2:W-:Y:S02]  /*0c50*/  @!P3 STS [UR8+0x20], R12 ;  /* 0x0000200cff00b988 */ /* 0x0005e40008000808 */
.L_x_25:
[----:B------:R-:W-:Y:S05]  /*0c60*/  BSYNC.RECONVERGENT B2 ;  /* 0x0000000000027941 */ /* 0x000fea0003800200 */
.L_x_22:
[----:B------:R-:W-:Y:S05]  /*0c70*/  WARPSYNC.ALL ;  /* 0x0000000000007948 */ /* 0x000fea0003800000 */
[----:B------:R-:W-:Y:S01]  /*0c80*/  NOP ;  /* 0x0000000000007918 */ /* 0x000fe20000000000 */
[----:B------:R-:W2:Y:S01]  /*0c90*/  LDC R5, c[0x0][0x39c] ;  /* 0x0000e700ff057b82 */ /* 0x000ea20000000800 */
[----:B------:R-:W-:Y:S01]  /*0ca0*/  BSSY.RECONVERGENT B2, `(.L_x_26) ;  /* 0x0000010000027945 */ /* 0x000fe20003800200 */
[----:B--2---:R-:W-:-:S05]  /*0cb0*/  VIADD R5, R5, 0xffffffff ;  /* 0xffffffff05057836 */ /* 0x004fca0000000000 */
[----:B------:R2:W-:Y:S01]  /*0cc0*/  @!P3 STS [UR8+0x24], R5 ;  /* 0x00002405ff00b988 */ /* 0x0005e20008000808 */
[----:B------:R-:W-:Y:S05]  /*0cd0*/  @P3 BRA `(.L_x_27) ;  /* 0x0000000000303947 */ /* 0x000fea0003800000 */
[----:B------:R-:W2:Y:S01]  /*0ce0*/  LDS R3, [UR8+0x34] ;  /* 0x00003408ff037984 */ /* 0x000ea20008000800 */
[----:B----4-:R-:W4:Y:S03]  /*0cf0*/  LDC.64 R6, c[0x0][0x3b0] ;  /* 0x0000ec00ff067b82 */ /* 0x010f260000000a00 */
[----:B---3-5:R-:W3:Y:S01]  /*0d00*/  LDS R2, [UR8+0x1c] ;  /* 0x00001c08ff027984 */ /* 0x028ee20008000800 */
        /* <DEDUP_REMOVED lines=9> */
.L_x_27:
[----:B------:R-:W-:Y:S05]  /*0da0*/  BSYNC.RECONVERGENT B2 ;  /* 0x0000000000027941 */ /* 0x000fea0003800200 */
.L_x_26:
[----:B------:R-:W-:Y:S04]  /*0db0*/  BSSY.RECONVERGENT B3, `(.L_x_28) ;  /* 0x000001a000037945 */ /* 0x000fe80003800200 */
[----:B------:R-:W-:Y:S04]  /*0dc0*/  BSSY.RELIABLE B2, `(.L_x_29) ;  /* 0x0000015000027945 */ /* 0x000fe80003800100 */
[----:B------:R-:W-:Y:S05]  /*0dd0*/  @P3 BRA `(.L_x_30) ;  /* 0x0000000000203947 */ /* 0x000fea0003800000 */
[----:B---345:R-:W3:Y:S02]  /*0de0*/  LDS R2, [UR8+0x34] ;  /* 0x00003408ff027984 */ /* 0x038ee40008000800 */
[----:B---3--:R-:W-:-:S05]  /*0df0*/  LOP3.LUT R2, R2, 0x38, RZ, 0xb8, !PT ;  /* 0x0000003802027812 */ /* 0x008fca00078eb8ff */
[----:B------:R3:W-:Y:S01]  /*0e00*/  STS [UR8+0x34], R2 ;  /* 0x00003402ff007988 */ /* 0x0007e20008000808 */
[----:B------:R-:W-:Y:S05]  /*0e10*/  @P3 BRA `(.L_x_31) ;  /* 0x0000000000203947 */ /* 0x000fea0003800000 */
[----:B---3--:R-:W3:Y:S01]  /*0e20*/  LDS R2, [UR8+0x8] ;  /* 0x00000808ff027984 */ /* 0x008ee20008000800 */
[----:B------:R-:W-:-:S05]  /*0e30*/  IMAD.MOV.U32 R3, RZ, RZ, 0x780 ;  /* 0x00000780ff037424 */ /* 0x000fca00078e00ff */
[----:B---3--:R-:W-:-:S05]  /*0e40*/  LOP3.LUT R2, R2, 0x500, R3, 0xd8, !PT ;  /* 0x0000050002027812 */ /* 0x008fca00078ed803 */
[----:B------:R3:W-:Y:S02]  /*0e50*/  STS [UR8+0x8], R2 ;  /* 0x00000802ff007988 */ /* 0x0007e40008000808 */
.L_x_30:
[----:B------:R-:W-:Y:S05]  /*0e60*/  @P3 BRA `(.L_x_32) ;  /* 0x0000000000283947 */ /* 0x000fea0003800000 */
[----:B---345:R-:W3:Y:S02]  /*0e70*/  LDS R2, [UR8+0x8] ;  /* 0x00000808ff027984 */ /* 0x038ee40008000800 */
[----:B---3--:R-:W-:-:S05]  /*0e80*/  LOP3.LUT R2, R2, 0x1800, RZ, 0xb8, !PT ;  /* 0x0000180002027812 */ /* 0x008fca00078eb8ff */
[----:B------:R4:W-:Y:S02]  /*0e90*/  STS [UR8+0x8], R2 ;  /* 0x00000802ff007988 */ /* 0x0009e40008000808 */
.L_x_31:
[----:B------:R-:W-:Y:S05]  /*0ea0*/  @P3 BREAK.RELIABLE B2 ;  /* 0x0000000000023942 */ /* 0x000fea0003800100 */
[----:B------:R-:W-:Y:S05]  /*0eb0*/  @P3 BRA `(.L_x_33) ;  /* 0x0000000000243947 */ /* 0x000fea0003800000 */
[----:B---34-:R-:W3:Y:S01]  /*0ec0*/  LDS R2, [UR8+0x8] ;  /* 0x00000808ff027984 */ /* 0x018ee20008000800 */
[----:B------:R-:W-:-:S05]  /*0ed0*/  IMAD.MOV.U32 R3, RZ, RZ, 0x6000 ;  /* 0x00006000ff037424 */ /* 0x000fca00078e00ff */
[----:B---3--:R-:W-:-:S04]  /*0ee0*/  LOP3.LUT R2, R2, 0x4000, R3, 0xd8, !PT ;  /* 0x0000400002027812 */ /* 0x008fc800078ed803 */
[----:B------:R-:W-:-:S05]  /*0ef0*/  LOP3.LUT R2, R2, 0x400000, RZ, 0xb8, !PT ;  /* 0x0040000002027812 */ /* 0x000fca00078eb8ff */
[----:B------:R3:W-:Y:S02]  /*0f00*/  STS [UR8+0x8], R2 ;  /* 0x00000802ff007988 */ /* 0x0007e40008000808 */
.L_x_32:
[----:B------:R-:W-:Y:S05]  /*0f10*/  BSYNC.RELIABLE B2 ;  /* 0x0000000000027941 */ /* 0x000fea0003800100 */
.L_x_29:
[----:B---345:R-:W3:Y:S02]  /*0f20*/  @!P3 LDS R2, [UR8+0x8] ;  /* 0x00000808ff02b984 */ /* 0x038ee40008000800 */
[----:B---3--:R-:W-:-:S05]  /*0f30*/  @!P3 LOP3.LUT R2, R2, 0x8000, RZ, 0xb8, !PT ;  /* 0x000080000202b812 */ /* 0x008fca00078eb8ff */
[----:B------:R5:W-:Y:S02]  /*0f40*/  @!P3 STS [UR8+0x8], R2 ;  /* 0x00000802ff00b988 */ /* 0x000be40008000808 */
.L_x_33:
[----:B------:R-:W-:Y:S05]  /*0f50*/  BSYNC.RECONVERGENT B3 ;  /* 0x0000000000037941 */ /* 0x000fea0003800200 */
.L_x_28:
[----:B------:R-:W-:Y:S05]  /*0f60*/  WARPSYNC.ALL ;  /* 0x0000000000007948 */ /* 0x000fea0003800000 */
[----:B------:R-:W-:Y:S01]  /*0f70*/  NOP ;  /* 0x0000000000007918 */ /* 0x000fe20000000000 */
[----:B------:R-:W-:-:S04]  /*0f80*/  UIADD3 UR5, UPT, UPT, UR4, 0x80, URZ ;  /* 0x0000008004057890 */ /* 0x000fc8000fffe0ff */
[----:B------:R-:W-:-:S04]  /*0f90*/  UIADD3 UR26, UP0, UPT, UR5, UR20, URZ ;  /* 0x00000014051a7290 */ /* 0x000fc8000ff1e0ff */
[----:B------:R-:W-:Y:S01]  /*0fa0*/  ULEA.HI.X.SX32 UR27, UR5, UR21, 0x1, UP0 ;  /* 0x00000015051b7291 */ /* 0x000fe200080f0eff */
[----:B------:R-:W-:Y:S11]  /*0fb0*/  @P0 BRA `(.L_x_34) ;  /* 0x0000000000300947 */ /* 0x000ff60003800000 */
[----:B---345:R-:W3:Y:S01]  /*0fc0*/  S2R R2, SR_LANEID ;  /* 0x0000000000027919 */ /* 0x038ee20000000000 */
[----:B------:R-:W-:Y:S05]  /*0fd0*/  WARPSYNC.ALL ;  /* 0x0000000000007948 */ /* 0x000fea0003800000 */
[----:B------:R-:W-:Y:S01]  /*0fe0*/  NOP ;  /* 0x0000000000007918 */ /* 0x000fe20000000000 */
[----:B---3--:R-:W-:-:S05]  /*0ff0*/  IMAD.SHL.U32 R6, R2, 0x4, RZ ;  /* 0x0000000402067824 */ /* 0x008fca00078e00ff */
[----:B------:R-:W3:Y:S01]  /*1000*/  LDS R7, [R6+UR8] ;  /* 0x0000000806077984 */ /* 0x000ee20008000800 */
[----:B------:R-:W-:-:S05]  /*1010*/  IADD3 R2, P1, PT, R6, UR26, RZ ;  /* 0x0000001a06027c10 */ /* 0x000fca000ff3e0ff */
[----:B------:R-:W-:-:S05]  /*1020*/  IMAD.X R3, RZ, RZ, UR27, P1 ;  /* 0x0000001bff037e24 */ /* 0x000fca00088e06ff */
[----:B---3--:R3:W4:Y:S01]  /*1030*/  ATOMG.E.EXCH.STRONG.GPU PT, RZ, [R2], R7 ;  /* 0x0000000702ff73a8 */ /* 0x00872200041ee100 */
[----:B------:R-:W-:-:S04]  /*1040*/  DEPBAR {5,4,3,2,1,0} ;  /* 0x0000003f0000791a */ /* 0x000fc80000000000 */
[----:B------:R-:W5:Y:S02]  /*1050*/  CCTL.E.C.LDCU.IV.DEEP [UR26] ;  /* 0x000000001a007540 */ /* 0x000f640009c08000 */
[----:B-----5:R3:W-:Y:S01]  /*1060*/  UTMACCTL.IV [UR26] ;  /* 0x000000001a0079b9 */ /* 0x0207e20008000000 */
[----:B------:R-:W-:Y:S01]  /*1070*/  NOP ;  /* 0x0000000000007918 */ /* 0x000fe20000000000 */
.L_x_34:
[----:B------:R-:W-:Y:S05]  /*1080*/  @P0 BRA `(.L_x_35) ;  /* 0x00000000000c0947 */ /* 0x000fea0003800000 */
[----:B------:R0:W-:Y:S01]  /*1090*/  UTMACMDFLUSH ;  /* 0x00000000000079b7 */ /* 0x0001e20000000000 */
[----:B------:R-:W-:Y:S05]  /*10a0*/  @P0 BRA `(.L_x_35) ;  /* 0x0000000000040947 */ /* 0x000fea0003800000 */
[----:B------:R-:W-:-:S04]  /*10b0*/  DEPBAR.LE SB0, 0x0 ;  /* 0x000080000000791a */ /* 0x000fc80000000000 */
.L_x_35:
[----:B------:R-:W-:Y:S05]  /*10c0*/  WARPSYNC.ALL ;  /* 0x0000000000007948 */ /* 0x000fea0003800000 */
[----:B------:R-:W-:Y:S01]  /*10d0*/  NOP ;  /* 0x0000000000007918 */ /* 0x000fe20000000000 */
[----:B----4-:R-:W-:Y:S06]  /*10e0*/  BAR.SYNC.DEFER_BLOCKING 0x0 ;  /* 0x0000000000007b1d */ /* 0x010fec0000010000 */
[----:B------:R-:W-:Y:S02]  /*10f0*/  BSSY.RECONVERGENT B3, `(.L_x_36) ;  /* 0x000000b000037945 */ /* 0x000fe40003800200 */
[----:B------:R-:W-:Y:S06]  /*1100*/  BAR.SYNC.DEFER_BLOCKING 0x0 ;  /* 0x0000000000007b1d */ /* 0x000fec0000010000 */
[----:B------:R4:W-:Y:S01]  /*1110*/  @!P0 STS [R11], RZ ;  /* 0x000000ff0b008388 */ /* 0x0009e20000000800 */
[----:B------:R-:W-:Y:S01]  /*1120*/  NOP ;  /* 0x0000000000007918 */ /* 0x000fe20000000000 */
[----:B------:R-:W-:Y:S05]  /*1130*/  @P3 BRA `(.L_x_37) ;  /* 0x0000000000183947 */ /* 0x000fea0003800000 */
[----:B---3-5:R-:W3:Y:S01]  /*1140*/  LDS R2, [UR8+0x8] ;  /* 0x00000808ff027984 */ /* 0x028ee20008000800 */
[----:B------:R-:W5:Y:S01]  /*1150*/  LDC.64 R6, c[0x0][0x390] ;  /* 0x0000e400ff067b82 */ /* 0x000f620000000a00 */
[----:B------:R-:W-:Y:S02]  /*1160*/  IMAD.MOV.U32 R3, RZ, RZ, 0x70 ;  /* 0x00000070ff037424 */ /* 0x000fe400078e00ff */
[----:B-----5:R5:W-:Y:S03]  /*1170*/  STS.64 [UR8], R6 ;  /* 0x00000006ff007988 */ /* 0x020be60008000a08 */
[----:B---3--:R-:W-:-:S05]  /*1180*/  LOP3.LUT R2, R2, 0x10, R3, 0xd8, !PT ;  /* 0x0000001002027812 */ /* 0x008fca00078ed803 */
[----:B------:R5:W-:Y:S02]  /*1190*/  STS [UR8+0x8], R2 ;  /* 0x00000802ff007988 */ /* 0x000be40008000808 */
.L_x_37:
[----:B---3--:R-:W-:Y:S05]  /*11a0*/  BSYNC.RECONVERGENT B3 ;  /* 0x0000000000037941 */ /* 0x008fea0003800200 */
.L_x_36:
[----:B------:R-:W-:Y:S04]  /*11b0*/  BSSY.RECONVERGENT B4, `(.L_x_38) ;  /* 0x0000011000047945 */ /* 0x000fe80003800200 */
[----:B------:R-:W-:Y:S04]  /*11c0*/  BSSY.RELIABLE B3, `(.L_x_39) ;  /* 0x000000e000037945 */ /* 0x000fe80003800100 */
[----:B------:R-:W-:Y:S05]  /*11d0*/  @P3 BRA `(.L_x_40) ;  /* 0x0000000000243947 */ /* 0x000fea0003800000 */
[----:B-----5:R-:W3:Y:S01]  /*11e0*/  LDS R2, [UR8+0x34] ;  /* 0x00003408ff027984 */ /* 0x020ee20008000800 */
[----:B------:R-:W-:-:S05]  /*11f0*/  IMAD.MOV.U32 R3, RZ, RZ, 0x3f000000 ;  /* 0x3f000000ff037424 */ /* 0x000fca00078e00ff */
[----:B---3--:R-:W-:-:S05]  /*1200*/  LOP3.LUT R2, R2, 0xff000000, R3, 0xb8, !PT ;  /* 0xff00000002027812 */ /* 0x008fca00078eb803 */
[----:B------:R3:W-:Y:S01]  /*1210*/  STS [UR8+0x34], R2 ;  /* 0x00003402ff007988 */ /* 0x0007e20008000808 */
[----:B------:R-:W-:Y:S05]  /*1220*/  @P3 BRA `(.L_x_41) ;  /* 0x00000000001c3947 */ /* 0x000fea0003800000 */
[----:B---3--:R-:W3:Y:S01]  /*1230*/  LDS R2, [UR8+0x38] ;  /* 0x00003808ff027984 */ /* 0x008ee20008000800 */
[----:B------:R-:W-:-:S05]  /*1240*/  IMAD.MOV.U32 R3, RZ, RZ, 0x3f ;  /* 0x0000003fff037424 */ /* 0x000fca00078e00ff */
[----:B---3--:R-:W-:-:S05]  /*1250*/  LOP3.LUT R2, R2, 0xff, R3, 0xb8, !PT ;  /* 0x000000ff02027812 */ /* 0x008fca00078eb803 */
[----:B------:R3:W-:Y:S02]  /*1260*/  STS [UR8+0x38], R2 ;  /* 0x00003802ff007988 */ /* 0x0007e40008000808 */
.L_x_40:
[----:B------:R-:W-:Y:S05]  /*1270*/  @P3 BREAK.RELIABLE B3 ;  /* 0x0000000000033942 */ /* 0x000fea0003800100 */
[----:B------:R-:W-:Y:S05]  /*1280*/  @P3 BRA `(.L_x_42) ;  /* 0x00000000000c3947 */ /* 0x000fea0003800000 */
[----:B------:R2:W-:Y:S02]  /*1290*/  STS [UR8+0x20], R5 ;  /* 0x00002005ff007988 */ /* 0x0005e40008000808 */
.L_x_41:
[----:B------:R-:W-:Y:S05]  /*12a0*/  BSYNC.RELIABLE B3 ;  /* 0x0000000000037941 */ /* 0x000fea0003800100 */
.L_x_39:
[----:B------:R2:W-:Y:S02]  /*12b0*/  @!P3 STS [UR8+0x24], R4 ;  /* 0x00002404ff00b988 */ /* 0x0005e40008000808 */
.L_x_42:
[----:B------:R-:W-:Y:S05]  /*12c0*/  BSYNC.RECONVERGENT B4 ;  /* 0x0000000000047941 */ /* 0x000fea0003800200 */
.L_x_38:
[----:B------:R-:W-:Y:S05]  /*12d0*/  WARPSYNC.ALL ;  /* 0x0000000000007948 */ /* 0x000fea0003800000 */
[----:B------:R-:W-:Y:S01]  /*12e0*/  NOP ;  /* 0x0000000000007918 */ /* 0x000fe20000000000 */
[----:B------:R-:W-:Y:S04]  /*12f0*/  BSSY.RECONVERGENT B4, `(.L_x_43) ;  /* 0x000000e000047945 */ /* 0x000fe80003800200 */
[----:B------:R-:W-:Y:S05]  /*1300*/  @P3 BRA `(.L_x_44) ;  /* 0x0000000000303947 */ /* 0x000fea0003800000 */
[----:B------:R-:W2:Y:S02]  /*1310*/  LDS R3, [UR8+0x34] ;  /* 0x00003408ff037984 */ /* 0x000ea40008000800 */
[----:B--2---:R-:W2:Y:S02]  /*1320*/  LDC.64 R4, c[0x0][0x3b8] ;  /* 0x0000ee00ff047b82 */ /* 0x004ea40000000a00 */
[----:B---3-5:R-:W3:Y:S01]  /*1330*/  LDS R2, [UR8+0x1c] ;  /* 0x00001c08ff027984 */ /* 0x028ee20008000800 */
[C---:B--2---:R-:W-:Y:S01]  /*1340*/  SHF.L.U64.HI R5, R4.reuse, 0x1, R5 ;  /* 0x0000000104057819 */ /* 0x044fe20000010205 */
[----:B------:R-:W-:-:S03]  /*1350*/  IMAD.SHL.U32 R4, R4, 0x2, RZ ;  /* 0x0000000204047824 */ /* 0x000fc600078e00ff */
[--C-:B------:R-:W-:Y:S02]  /*1360*/  SHF.R.U32.HI R7, RZ, 0x4, R5.reuse ;  /* 0x00000004ff077819 */ /* 0x100fe40000011605 */
[----:B------:R-:W-:-:S05]  /*1370*/  SHF.R.U64 R4, R4, 0x4, R5 ;  /* 0x0000000404047819 */ /* 0x000fca0000001205 */
[----:B------:R2:W-:Y:S01]  /*1380*/  STS [UR8+0xc], R4 ;  /* 0x00000c04ff007988 */ /* 0x0005e20008000808 */
[----:B------:R-:W-:Y:S02]  /*1390*/  LOP3.LUT R3, R3, 0x7, RZ, 0xb8, !PT ;  /* 0x0000000703037812 */ /* 0x000fe400078eb8ff */
[----:B---3--:R-:W-:-:S03]  /*13a0*/  LOP3.LUT R2, R2, 0xf, R7, 0xb8, !PT ;  /* 0x0000000f02027812 */ /* 0x008fc600078eb807 */
[----:B------:R2:W-:Y:S04]  /*13b0*/  STS [UR8+0x34], R3 ;  /* 0x00003403ff007988 */ /* 0x0005e80008000808 */
[----:B------:R2:W-:Y:S02]  /*13c0*/  STS [UR8+0x1c], R2 ;  /* 0x00001c02ff007988 */ /* 0x0005e40008000808 */
.L_x_44:
[----:B------:R-:W-:Y:S05]  /*13d0*/  BSYNC.RECONVERGENT B4 ;  /* 0x0000000000047941 */ /* 0x000fea0003800200 */
.L_x_43:
[----:B------:R-:W-:Y:S04]  /*13e0*/  BSSY.RECONVERGENT B5, `(.L_x_45) ;  /* 0x000001a000057945 */ /* 0x000fe80003800200 */
[----:B------:R-:W-:Y:S04]  /*13f0*/  BSSY.RELIABLE B4, `(.L_x_46) ;  /* 0x0000015000047945 */ /* 0x000fe80003800100 */
[----:B------:R-:W-:Y:S05]  /*1400*/  @P3 BRA `(.L_x_47) ;  /* 0x0000000000203947 */ /* 0x000fea0003800000 */
[----:B--23-5:R-:W2:Y:S02]  /*1410*/  LDS R2, [UR8+0x34] ;  /* 0x00003408ff027984 */ /* 0x02cea40008000800 */
[----:B--2---:R-:W-:-:S05]  /*1420*/  LOP3.LUT R2, R2, 0x38, RZ, 0xb8, !PT ;  /* 0x0000003802027812 */ /* 0x004fca00078eb8ff */
[----:B------:R2:W-:Y:S01]  /*1430*/  STS [UR8+0x34], R2 ;  /* 0x00003402ff007988 */ /* 0x0005e20008000808 */
[----:B------:R-:W-:Y:S05]  /*1440*/  @P3 BRA `(.L_x_48) ;  /* 0x0000000000203947 */ /* 0x000fea0003800000 */
[----:B--2---:R-:W2:Y:S01]  /*1450*/  LDS R2, [UR8+0x8] ;  /* 0x00000808ff027984 */ /* 0x004ea20008000800 */
[----:B------:R-:W-:-:S05]  /*1460*/  IMAD.MOV.U32 R3, RZ, RZ, 0x780 ;  /* 0x00000780ff037424 */ /* 0x000fca00078e00ff */
[----:B--2---:R-:W-:-:S05]  /*1470*/  LOP3.LUT R2, R2, 0x500, R3, 0xd8, !PT ;  /* 0x0000050002027812 */ /* 0x004fca00078ed803 */
[----:B------:R2:W-:Y:S02]  /*1480*/  STS [UR8+0x8], R2 ;  /* 0x00000802ff007988 */ /* 0x0005e40008000808 */
.L_x_47:
[----:B------:R-:W-:Y:S05]  /*1490*/  @P3 BRA `(.L_x_49) ;  /* 0x0000000000283947 */ /* 0x000fea0003800000 */
[----:B--23-5:R-:W2:Y:S02]  /*14a0*/  LDS R2, [UR8+0x8] ;  /* 0x00000808ff027984 */ /* 0x02cea40008000800 */
[----:B--2---:R-:W-:-:S05]  /*14b0*/  LOP3.LUT R2, R2, 0x1800, RZ, 0xb8, !PT ;  /* 0x0000180002027812 */ /* 0x004fca00078eb8ff */
[----:B------:R3:W-:Y:S02]  /*14c0*/  STS [UR8+0x8], R2 ;  /* 0x00000802ff007988 */ /* 0x0007e40008000808 */
.L_x_48:
[----:B------:R-:W-:Y:S05]  /*14d0*/  @P3 BREAK.RELIABLE B4 ;  /* 0x0000000000043942 */ /* 0x000fea0003800100 */
[----:B------:R-:W-:Y:S05]  /*14e0*/  @P3 BRA `(.L_x_50) ;  /* 0x0000000000243947 */ /* 0x000fea0003800000 */
[----:B--23--:R-:W2:Y:S01]  /*14f0*/  LDS R2, [UR8+0x8] ;  /* 0x00000808ff027984 */ /* 0x00cea20008000800 */
[----:B------:R-:W-:-:S05]  /*1500*/  IMAD.MOV.U32 R3, RZ, RZ, 0x6000 ;  /* 0x00006000ff037424 */ /* 0x000fca00078e00ff */
[----:B--2---:R-:W-:-:S04]  /*1510*/  LOP3.LUT R2, R2, 0x6000, R3, 0xd8, !PT ;  /* 0x0000600002027812 */ /* 0x004fc800078ed803 */
[----:B------:R-:W-:-:S05]  /*1520*/  LOP3.LUT R2, R2, 0x400000, RZ, 0xb8, !PT ;  /* 0x0040000002027812 */ /* 0x000fca00078eb8ff */
[----:B------:R2:W-:Y:S02]  /*1530*/  STS [UR8+0x8], R2 ;  /* 0x00000802ff007988 */ /* 0x0005e40008000808 */
.L_x_49:
[----:B------:R-:W-:Y:S05]  /*1540*/  BSYNC.RELIABLE B4 ;  /* 0x0000000000047941 */ /* 0x000fea0003800100 */
.L_x_46:
[----:B--23-5:R-:W2:Y:S02]  /*1550*/  @!P3 LDS R2, [UR8+0x8] ;  /* 0x00000808ff02b984 */ /* 0x02cea40008000800 */
[----:B--2---:R-:W-:-:S05]  /*1560*/  @!P3 LOP3.LUT R2, R2, 0x8000, RZ, 0xb8, !PT ;  /* 0x000080000202b812 */ /* 0x004fca00078eb8ff */
[----:B------:R5:W-:Y:S02]  /*1570*/  @!P3 STS [UR8+0x8], R2 ;  /* 0x00000802ff00b988 */ /* 0x000be40008000808 */
.L_x_50:
[----:B------:R-:W-:Y:S05]  /*1580*/  BSYNC.RECONVERGENT B5 ;  /* 0x0000000000057941 */ /* 0x000fea0003800200 */
.L_x_45:
[----:B------:R-:W-:Y:S05]  /*1590*/  WARPSYNC.ALL ;  /* 0x0000000000007948 */ /* 0x000fea0003800000 */
[----:B------:R-:W-:Y:S01]  /*15a0*/  NOP ;  /* 0x0000000000007918 */ /* 0x000fe20000000000 */
[----:B------:R-:W-:-:S04]  /*15b0*/  UIADD3 UR4, UPT, UPT, UR4, 0x100, URZ ;  /* 0x0000010004047890 */ /* 0x000fc8000fffe0ff */
[----:B------:R-:W-:-:S04]  /*15c0*/  UIADD3 UR20, UP0, UPT, UR4, UR20, URZ ;  /* 0x0000001404147290 */ /* 0x000fc8000ff1e0ff */
[----:B------:R-:W-:Y:S01]  /*15d0*/  ULEA.HI.X.SX32 UR21, UR4, UR21, 0x1, UP0 ;  /* 0x0000001504157291 */ /* 0x000fe200080f0eff */
[----:B------:R-:W-:Y:S11]  /*15e0*/  @P0 BRA `(.L_x_51) ;  /* 0x0000000000300947 */ /* 0x000ff60003800000 */
[----:B--23-5:R-:W2:Y:S01]  /*15f0*/  S2R R2, SR_LANEID ;  /* 0x0000000000027919 */ /* 0x02cea20000000000 */
[----:B------:R-:W-:Y:S05]  /*1600*/  WARPSYNC.ALL ;  /* 0x0000000000007948 */ /* 0x000fea0003800000 */
[----:B------:R-:W-:Y:S01]  /*1610*/  NOP ;  /* 0x0000000000007918 */ /* 0x000fe20000000000 */
[----:B--2---:R-:W-:-:S05]  /*1620*/  IMAD.SHL.U32 R4, R2, 0x4, RZ ;  /* 0x0000000402047824 */ /* 0x004fca00078e00ff */
[----:B------:R-:W2:Y:S01]  /*1630*/  LDS R5, [R4+UR8] ;  /* 0x0000000804057984 */ /* 0x000ea20008000800 */
[----:B------:R-:W-:-:S05]  /*1640*/  IADD3 R2, P1, PT, R4, UR20, RZ ;  /* 0x0000001404027c10 */ /* 0x000fca000ff3e0ff */
[----:B------:R-:W-:-:S05]  /*1650*/  IMAD.X R3, RZ, RZ, UR21, P1 ;  /* 0x00000015ff037e24 */ /* 0x000fca00088e06ff */
[----:B--2---:R2:W3:Y:S01]  /*1660*/  ATOMG.E.EXCH.STRONG.GPU PT, RZ, [R2], R5 ;  /* 0x0000000502ff73a8 */ /* 0x0044e200041ee100 */
[----:B------:R-:W-:-:S04]  /*1670*/  DEPBAR {5,4,3,2,1,0} ;  /* 0x0000003f0000791a */ /* 0x000fc80000000000 */
[----:B------:R-:W5:Y:S02]  /*1680*/  CCTL.E.C.LDCU.IV.DEEP [UR20] ;  /* 0x0000000014007540 */ /* 0x000f640009c08000 */
[----:B-----5:R2:W-:Y:S01]  /*1690*/  UTMACCTL.IV [UR20] ;  /* 0x00000000140079b9 */ /* 0x0205e20008000000 */
[----:B------:R-:W-:Y:S01]  /*16a0*/  NOP ;  /* 0x0000000000007918 */ /* 0x000fe20000000000 */
.L_x_51:
[----:B------:R-:W-:Y:S05]  /*16b0*/  @P0 BRA `(.L_x_52) ;  /* 0x00000000000c0947 */ /* 0x000fea0003800000 */
[----:B------:R0:W-:Y:S01]  /*16c0*/  UTMACMDFLUSH ;  /* 0x00000000000079b7 */ /* 0x0001e20000000000 */
[----:B------:R-:W-:Y:S05]  /*16d0*/  @P0 BRA `(.L_x_52) ;  /* 0x0000000000040947 */ /* 0x000fea0003800000 */
[----:B------:R-:W-:-:S04]  /*16e0*/  DEPBAR.LE SB0, 0x0 ;  /* 0x000080000000791a */ /* 0x000fc80000000000 */
.L_x_52:
[----:B------:R-:W-:Y:S05]  /*16f0*/  WARPSYNC.ALL ;  /* 0x0000000000007948 */ /* 0x000fea0003800000 */
[----:B------:R-:W-:Y:S01]  /*1700*/  NOP ;  /* 0x0000000000007918 */ /* 0x000fe20000000000 */
[----:B---3--:R-:W-:Y:S01]  /*1710*/  BAR.SYNC.DEFER_BLOCKING 0x0 ;  /* 0x0000000000007b1d */ /* 0x008fe20000010000 */
[----:B--2--5:R-:W-:Y:S01]  /*1720*/  SHF.R.U32.HI R2, RZ, 0x5, R0 ;  /* 0x00000005ff027819 */ /* 0x024fe20000011600 */
[----:B------:R-:W-:-:S03]  /*1730*/  USHF.L.U32 UR15, UR15, 0x8, URZ ;  /* 0x000000080f0f7899 */ /* 0x000fc600080006ff */
[----:B------:R-:W-:Y:S01]  /*1740*/  R2UR UR22, R2 ;  /* 0x00000000021672ca */ /* 0x000fe200000e0000 */
[----:B------:R-:W-:Y:S01]  /*1750*/  VOTEU.ALL UP0, P3 ;  /* 0x0000000000ff7886 */ /* 0x000fe20001800000 */
[----:B------:R-:W-:Y:S01]  /*1760*/  UMOV UR4, 0x1 ;  /* 0x0000000100047882 */ /* 0x000fe20000000000 */
[----:B------:R-:W-:Y:S01]  /*1770*/  VOTEU.ALL UP1, P3 ;  /* 0x0000000000ff7886 */ /* 0x000fe20001820000 */
[----:B------:R-:W-:Y:S02]  /*1780*/  BSSY.RECONVERGENT B5, `(.L_x_53) ;  /* 0x0000018000057945 */ /* 0x000fe40003800200 */
[----:B------:R-:W-:-:S04]  /*1790*/  @!UP0 UIADD3 UR10, UPT, UPT, -UR4, 0x100000, URZ ;  /* 0x00100000040a8890 */ /* 0x000fc8000fffe1ff */
[----:B------:R-:W-:Y:S02]  /*17a0*/  @!UP0 USHF.L.U32 UR11, UR10, 0xb, URZ ;  /* 0x0000000b0a0b8899 */ /* 0x000fe400080006ff */
[----:B------:R-:W-:Y:S02]  /*17b0*/  @!UP0 USHF.L.U32 UR10, UR10, 0x1, URZ ;  /* 0x000000010a0a8899 */ /* 0x000fe400080006ff */
[----:B------:R-:W-:-:S04]  /*17c0*/  @!UP0 UIADD3 UR4, UPT, UPT, -UR4, 0x100000, URZ ;  /* 0x0010000004048890 */ /* 0x000fc8000fffe1ff */
[----:B------:R-:W-:Y:S02]  /*17d0*/  @!UP0 USHF.L.U32 UR5, UR4, 0xb, URZ ;  /* 0x0000000b04058899 */ /* 0x000fe400080006ff */
[----:B------:R-:W-:Y:S01]  /*17e0*/  @!UP0 USHF.L.U32 UR4, UR4, 0x1, URZ ;  /* 0x0000000104048899 */ /* 0x000fe200080006ff */
[----:B------:R-:W-:Y:S01]  /*17f0*/  VOTEU.ALL UP0, P3 ;  /* 0x0000000000ff7886 */ /* 0x000fe20001800000 */
[----:B------:R-:W2:Y:S04]  /*1800*/  FENCE.VIEW.ASYNC.S ;  /* 0x00000000000073c6 */ /* 0x000ea80000000000 */
[----:B--2---:R2:W3:Y:S06]  /*1810*/  @!UP0 SYNCS.EXCH.64 URZ, [UR8+0x14000], UR10 ;  /* 0x0140000a08ff85b2 */ /* 0x0044ec0008000100 */
[----:B------:R2:W3:Y:S02]  /*1820*/  @!UP1 SYNCS.EXCH.64 URZ, [UR8+0x14020], UR4 ;  /* 0x0140200408ff95b2 */ /* 0x0004e40008000100 */
[----:B---3--:R-:W-:Y:S06]  /*1830*/  BAR.SYNC.DEFER_BLOCKING 0x0 ;  /* 0x0000000000007b1d */ /* 0x008fec0000010000 */
[----:B------:R-:W-:Y:S05]  /*1840*/  @P3 BRA `(.L_x_54) ;  /* 0x00000000002c3947 */ /* 0x000fea0003800000 */
[----:B--2---:R-:W-:Y:S02]  /*1850*/  UMOV UR4, 0x1 ;  /* 0x0000000100047882 */ /* 0x004fe40000000000 */
[----:B------:R-:W-:-:S04]  /*1860*/  UIADD3 UR10, UPT, UPT, -UR4, 0x100000, URZ ;  /* 0x00100000040a7890 */ /* 0x000fc8000fffe1ff */
[----:B------:R-:W-:Y:S02]  /*1870*/  USHF.L.U32 UR11, UR10, 0xb, URZ ;  /* 0x0000000b0a0b7899 */ /* 0x000fe400080006ff */
[----:B------:R-:W-:Y:S02]  /*1880*/  USHF.L.U32 UR10, UR10, 0x1, URZ ;  /* 0x000000010a0a7899 */ /* 0x000fe400080006ff */
[----:B------:R-:W-:-:S04]  /*1890*/  UIADD3 UR4, UPT, UPT, -UR4, 0x100000, URZ ;  /* 0x0010000004047890 */ /* 0x000fc8000fffe1ff */
[----:B------:R-:W-:Y:S02]  /*18a0*/  USHF.L.U32 UR5, UR4, 0xb, URZ ;  /* 0x0000000b04057899 */ /* 0x000fe400080006ff */
[----:B------:R-:W-:Y:S01]  /*18b0*/  USHF.L.U32 UR4, UR4, 0x1, URZ ;  /* 0x0000000104047899 */ /* 0x000fe200080006ff */
[----:B------:R-:W2:Y:S03]  /*18c0*/  FENCE.VIEW.ASYNC.S ;  /* 0x00000000000073c6 */ /* 0x000ea60000000000 */
[----:B--2---:R3:W5:Y:S08]  /*18d0*/  SYNCS.EXCH.64 URZ, [UR8+0x14008], UR10 ;  /* 0x0140080a08ff75b2 */ /* 0x0047700008000100 */
[----:B------:R3:W2:Y:S02]  /*18e0*/  SYNCS.EXCH.64 URZ, [UR8+0x14028], UR4 ;  /* 0x0140280408ff75b2 */ /* 0x0006a40008000100 */
[----:B---3--:R-:W-:Y:S01]  /*18f0*/  NOP ;  /* 0x0000000000007918 */ /* 0x008fe20000000000 */
.L_x_54:
[----:B--2---:R-:W-:Y:S05]  /*1900*/  BSYNC.RECONVERGENT B5 ;  /* 0x0000000000057941 */ /* 0x004fea0003800200 */
.L_x_53:
[----:B-----5:R-:W-:Y:S06]  /*1910*/  BAR.SYNC.DEFER_BLOCKING 0x0 ;  /* 0x0000000000007b1d */ /* 0x020fec0000010000 */
[----:B------:R-:W-:Y:S04]  /*1920*/  BSSY.RECONVERGENT B5, `(.L_x_55) ;  /* 0x000000d000057945 */ /* 0x000fe80003800200 */
[----:B------:R-:W-:Y:S05]  /*1930*/  @P3 BRA `(.L_x_56) ;  /* 0x00000000002c3947 */ /* 0x000fea0003800000 */
[----:B------:R-:W-:Y:S02]  /*1940*/  UMOV UR4, 0x1 ;  /* 0x0000000100047882 */ /* 0x000fe40000000000 */
[----:B------:R-:W-:-:S04]  /*1950*/  UIADD3 UR10, UPT, UPT, -UR4, 0x100000, URZ ;  /* 0x00100000040a7890 */ /* 0x000fc8000fffe1ff */
[----:B------:R-:W-:Y:S02]  /*1960*/  USHF.L.U32 UR11, UR10, 0xb, URZ ;  /* 0x0000000b0a0b7899 */ /* 0x000fe400080006ff */
[----:B------:R-:W-:Y:S02]  /*1970*/  USHF.L.U32 UR10, UR10, 0x1, URZ ;  /* 0x000000010a0a7899 */ /* 0x000fe400080006ff */
[----:B------:R-:W-:-:S04]  /*1980*/  UIADD3 UR4, UPT, UPT, -UR4, 0x100000, URZ ;  /* 0x0010000004047890 */ /* 0x000fc8000fffe1ff */
[----:B------:R-:W-:Y:S02]  /*1990*/  USHF.L.U32 UR5, UR4, 0xb, URZ ;  /* 0x0000000b04057899 */ /* 0x000fe400080006ff */
[----:B------:R-:W-:Y:S01]  /*19a0*/  USHF.L.U32 UR4, UR4, 0x1, URZ ;  /* 0x0000000104047899 */ /* 0x000fe200080006ff */
[----:B------:R-:W2:Y:S03]  /*19b0*/  FENCE.VIEW.ASYNC.S ;  /* 0x00000000000073c6 */ /* 0x000ea60000000000 */
[----:B--2---:R2:W3:Y:S08]  /*19c0*/  SYNCS.EXCH.64 URZ, [UR8+0x14010], UR10 ;  /* 0x0140100a08ff75b2 */ /* 0x0044f00008000100 */
[----:B------:R2:W5:Y:S01]  /*19d0*/  SYNCS.EXCH.64 URZ, [UR8+0x14030], UR4 ;  /* 0x0140300408ff75b2 */ /* 0x0005620008000100 */
[----:B------:R-:W-:Y:S01]  /*19e0*/  NOP ;  /* 0x0000000000007918 */ /* 0x000fe20000000000 */
.L_x_56:
[----:B--2---:R-:W-:Y:S05]  /*19f0*/  BSYNC.RECONVERGENT B5 ;  /* 0x0000000000057941 */ /* 0x004fea0003800200 */
.L_x_55:
[----:B---3-5:R-:W-:Y:S01]  /*1a00*/  BAR.SYNC.DEFER_BLOCKING 0x0 ;  /* 0x0000000000007b1d */ /* 0x028fe20000010000 */
[----:B------:R-:W-:Y:S01]  /*1a10*/  UIADD3 UR12, UPT, UPT, UR8, 0x14020, URZ ;  /* 0x00014020080c7890 */ /* 0x000fe2000fffe0ff */
[----:B------:R-:W-:Y:S01]  /*1a20*/  ISETP.GE.AND P0, PT, R13, 0x1, PT ;  /* 0x000000010d00780c */ /* 0x000fe20003f06270 */
[----:B------:R-:W-:-:S03]  /*1a30*/  USHF.L.U32 UR19, UR7, 0x6, URZ ;  /* 0x0000000607137899 */ /* 0x000fc600080006ff */
        /* <DEDUP_REMOVED lines=13> */
.L_x_58:
[----:B--2---:R-:W-:Y:S05]  /*1b10*/  BSYNC.RECONVERGENT B5 ;  /* 0x0000000000057941 */ /* 0x004fea0003800200 */
.L_x_57:
[----:B------:R-:W-:Y:S05]  /*1b20*/  @!P0 BRA `(.L_x_59) ;  /* 0x0000000800148947 */ /* 0x000fea0003800000 */
[----:B---3-5:R-:W-:Y:S01]  /*1b30*/  BAR.SYNC.DEFER_BLOCKING 0x0 ;  /* 0x0000000000007b1d */ /* 0x028fe20000010000 */
[----:B------:R-:W-:Y:S01]  /*1b40*/  ELECT P1, URZ, PT ;  /* 0x0000000000ff782f */ /* 0x000fe20003820000 */
[----:B------:R-:W-:Y:S01]  /*1b50*/  @!P3 IMAD.MOV.U32 R2, RZ, RZ, 0x5000 ;  /* 0x00005000ff02b424 */ /* 0x000fe200078e00ff */
[----:B------:R-:W-:Y:S02]  /*1b60*/  UIADD3 UR16, UPT, UPT, UR8, 0x10000, URZ ;  /* 0x0001000008107890 */ /* 0x000fe4000fffe0ff */
[----:B------:R-:W-:Y:S02]  /*1b70*/  ISETP.LT.U32.AND P1, PT, R10, 0x20, P1 ;  /* 0x000000200a00780c */ /* 0x000fe40000f21070 */
[----:B------:R-:W-:Y:S01]  /*1b80*/  ELECT P0, URZ, PT ;  /* 0x0000000000ff782f */ /* 0x000fe20003800000 */
[----:B------:R-:W-:-:S03]  /*1b90*/  UMOV UR11, UR15 ;  /* 0x0000000f000b7c82 */ /* 0x000fc60008000000 */
[----:B------:R-:W-:-:S07]  /*1ba0*/  ISETP.LT.U32.AND P0, PT, R10, 0x20, P0 ;  /* 0x000000200a00780c */ /* 0x000fce0000701070 */
[----:B------:R-:W-:Y:S01]  /*1bb0*/  VOTEU.ANY UP0, P1 ;  /* 0x0000000000ff7886 */ /* 0x000fe20000800100 */
[----:B------:R-:W-:-:S04]  /*1bc0*/  VOTEU.ANY UP2, P1 ;  /* 0x0000000000ff7886 */ /* 0x000fc80000840100 */
[----:B------:R-:W-:Y:S02]  /*1bd0*/  @UP0 UIADD3 UR17, UPT, UPT, UR8, 0x14000, URZ ;  /* 0x0001400008110890 */ /* 0x000fe4000fffe0ff */
[----:B------:R2:W-:Y:S01]  /*1be0*/  @!P3 SYNCS.ARRIVE.TRANS64 RZ, [UR8+0x14000], R2 ;  /* 0x01400002ffffb9a7 */ /* 0x0005e20008000008 */
[----:B------:R-:W-:Y:S01]  /*1bf0*/  @UP0 UMOV UR18, URZ ;  /* 0x000000ff00120c82 */ /* 0x000fe20008000000 */
[----:B------:R-:W-:Y:S01]  /*1c00*/  BAR.SYNC.DEFER_BLOCKING 0x0 ;  /* 0x0000000000007b1d */ /* 0x000fe20000010000 */
[----:B------:R-:W-:-:S05]  /*1c10*/  UISETP.NE.U32.AND UP0, UPT, UR22, URZ, UPT ;  /* 0x000000ff1600728c */ /* 0x000fca000bf05070 */
[----:B------:R-:W-:Y:S01]  /*1c20*/  VOTEU.ANY UP1, P0 ;  /* 0x0000000000ff7886 */ /* 0x000fe20000020100 */
[----:B------:R-:W-:-:S04]  /*1c30*/  VOTEU.ANY UP3, P0 ;  /* 0x0000000000ff7886 */ /* 0x000fc80000060100 */
[----:B------:R-:W-:Y:S01]  /*1c40*/  @UP1 UIADD3 UR9, UPT, UPT, UR8, 0x14000, URZ ;  /* 0x0001400008091890 */ /* 0x000fe2000fffe0ff */
[----:B------:R-:W-:Y:S01]  /*1c50*/  @UP1 UMOV UR10, URZ ;  /* 0x000000ff000a1c82 */ /* 0x000fe20008000000 */
[----:B------:R2:W-:Y:S01]  /*1c60*/  @UP2 UTMALDG.2D [UR16], [UR24] ;  /* 0x00000010180025b4 */ /* 0x0005e20008008000 */
[----:B------:R3:W-:Y:S06]  /*1c70*/  MEMBAR.ALL.CTA ;  /* 0x0000000000007992 */ /* 0x0007ec0000008000 */
[----:B---3--:R-:W3:Y:S02]  /*1c80*/  FENCE.VIEW.ASYNC.S ;  /* 0x00000000000073c6 */ /* 0x008ee40000000000 */
[----:B---3--:R-:W-:Y:S06]  /*1c90*/  BAR.SYNC.DEFER_BLOCKING 0x0 ;  /* 0x0000000000007b1d */ /* 0x008fec0000010000 */
[----:B------:R2:W-:Y:S02]  /*1ca0*/  @UP3 UTMALDG.2D [UR8], [UR26] ;  /* 0x000000081a0035b4 */ /* 0x0005e40008008000 */
[----:B------:R-:W-:Y:S06]  /*1cb0*/  BAR.SYNC.DEFER_BLOCKING 0x0 ;  /* 0x0000000000007b1d */ /* 0x000fec0000010000 */
[----:B------:R-:W3:Y:S02]  /*1cc0*/  SYNCS.PHASECHK.TRANS64.TRYWAIT P0, [UR8+0x14000], RZ ;  /* 0x014000ffff0075a7 */ /* 0x000ee40008001108 */
[----:B--23--:R-:W-:Y:S05]  /*1cd0*/  @!P0 BRA `(.L_x_60) ;  /* 0x0000001000788947 */ /* 0x00cfea0003800000 */
.L_x_78:
[----:B------:R-:W-:Y:S05]  /*1ce0*/  BRA.U UP0, `(.L_x_61) ;  /* 0x00000001004c7547 */ /* 0x000fea000b800000 */
[----:B------:R-:W-:Y:S02]  /*1cf0*/  USHF.R.U32.HI UR4, URZ, 0x4, UR16 ;  /* 0x00000004ff047899 */ /* 0x000fe40008011610 */
[----:B------:R-:W-:Y:S02]  /*1d00*/  USHF.R.U32.HI UR6, URZ, 0x4, UR8 ;  /* 0x00000004ff067899 */ /* 0x000fe40008011608 */
[----:B------:R-:W-:Y:S02]  /*1d10*/  USGXT.U32 UR4, UR4, 0xe ;  /* 0x0000000e0404789a */ /* 0x000fe40008000000 */
[----:B------:R-:W-:Y:S01]  /*1d20*/  USGXT.U32 UR6, UR6, 0xe ;  /* 0x0000000e0606789a */ /* 0x000fe20008000000 */
[----:B------:R-:W-:Y:S01]  /*1d30*/  UMOV UR10, 0xfffffffe ;  /* 0xfffffffe000a7882 */ /* 0x000fe20000000000 */
[----:B------:R-:W-:Y:S01]  /*1d40*/  UMOV UR11, 0x7fffbfdf ;  /* 0x7fffbfdf000b7882 */ /* 0x000fe20000000000 */
[----:B------:R-:W-:Y:S01]  /*1d50*/  UMOV UR5, URZ ;  /* 0x000000ff00057c82 */ /* 0x000fe20008000000 */
[----:B------:R-:W-:Y:S01]  /*1d60*/  UMOV UR7, URZ ;  /* 0x000000ff00077c82 */ /* 0x000fe20008000000 */
[----:B------:R-:W-:-:S02]  /*1d70*/  UIADD3.64 UR16, UPT, UPT, UR4, -UR10, URZ ;  /* 0x8000000a04107297 */ /* 0x000fc4000fffe0ff */
[----:B------:R-:W-:Y:S01]  /*1d80*/  UIADD3.64 UR10, UPT, UPT, UR6, -UR10, URZ ;  /* 0x8000000a060a7297 */ /* 0x000fe2000fffe0ff */
[----:B------:R-:W-:Y:S01]  /*1d90*/  UMOV UR28, 0x0 ;  /* 0x00000000001c7882 */ /* 0x000fe20000000000 */
[----:B------:R-:W-:Y:S01]  /*1da0*/  UMOV UR29, 0x4400490 ;  /* 0x04400490001d7882 */ /* 0x000fe20000000000 */
[----:B------:R-:W-:Y:S01]  /*1db0*/  UMOV UR5, 0x80004020 ;  /* 0x8000402000057882 */ /* 0x000fe20000000000 */
[----:B------:R-:W-:Y:S01]  /*1dc0*/  UMOV UR7, 0x80004020 ;  /* 0x8000402000077882 */ /* 0x000fe20000000000 */
[----:B------:R-:W-:Y:S01]  /*1dd0*/  UMOV UR30, 0x0 ;  /* 0x00000000001e7882 */ /* 0x000fe20000000000 */
[----:B------:R-:W-:Y:S01]  /*1de0*/  UMOV UR31, 0x4400490 ;  /* 0x04400490001f7882 */ /* 0x000fe20000000000 */
[----:B------:R2:W-:Y:S02]  /*1df0*/  UTCHMMA gdesc[UR4], gdesc[UR6], tmem[UR23], tmem[UR28], idesc[UR29], !UPT ;  /* 0x00ff1c06040075ea */ /* 0x0005e4000f800017 */
[----:B------:R2:W-:Y:S01]  /*1e00*/  UTCHMMA gdesc[UR16], gdesc[UR10], tmem[UR23], tmem[UR30], idesc[UR31], UPT ;  /* 0x00ff1e0a100075ea */ /* 0x0005e2000b800017 */
[----:B------:R-:W-:-:S02]  /*1e10*/  NOP ;  /* 0x0000000000007918 */ /* 0x000fc40000000000 */
.L_x_61:
[----:B------:R-:W-:Y:S01]  /*1e20*/  ELECT P0, URZ, PT ;  /* 0x0000000000ff782f */ /* 0x000fe20003800000 */
[----:B--2---:R-:W-:Y:S01]  /*1e30*/  UMOV UR4, UR12 ;  /* 0x0000000c00047c82 */ /* 0x004fe20008000000 */
[----:B------:R-:W-:Y:S02]  /*1e40*/  UMOV UR5, URZ ;  /* 0x000000ff00057c82 */ /* 0x000fe40008000000 */
[----:B------:R-:W-:-:S13]  /*1e50*/  ISETP.LT.U32.AND P0, PT, R10, 0x20, P0 ;  /* 0x000000200a00780c */ /* 0x000fda0000701070 */
[----:B------:R-:W-:Y:S01]  /*1e60*/  VOTEU.ANY UP0, P0 ;  /* 0x0000000000ff7886 */ /* 0x000fe20000000100 */
[----:B------:R-:W-:Y:S01]  /*1e70*/  VOTEU.ANY UP1, P0 ;  /* 0x0000000000ff7886 */ /* 0x000fe20000020100 */
[----:B------:R-:W-:-:S03]  /*1e80*/  ISETP.GE.U32.AND P0, PT, R13, 0x21, PT ;  /* 0x000000210d00780c */ /* 0x000fc60003f06070 */
[----:B------:R-:W-:Y:S02]  /*1e90*/  @UP0 UMOV UR4, UR4 ;  /* 0x0000000400040c82 */ /* 0x000fe40008000000 */
[----:B------:R2:W-:Y:S01]  /*1ea0*/  @UP1 UTCBAR [UR4], URZ ;  /* 0x000000ff040013e9 */ /* 0x0005e200080000ff */
[----:B------:R-:W-:Y:S06]  /*1eb0*/  BAR.SYNC.DEFER_BLOCKING 0x0 ;  /* 0x0000000000007b1d */ /* 0x000fec0000010000 */
[----:B------:R-:W3:Y:S02]  /*1ec0*/  SYNCS.PHASECHK.TRANS64.TRYWAIT P1, [UR8+0x14020], RZ ;  /* 0x014020ffff0075a7 */ /* 0x000ee40008021108 */
[----:B--23--:R-:W-:Y:S05]  /*1ed0*/  @!P1 BRA `(.L_x_62) ;  /* 0x0000001000049947 */ /* 0x00cfea0003800000 */
.L_x_79:
[----:B------:R-:W-:Y:S01]  /*1ee0*/  UMOV UR4, URZ ;  /* 0x000000ff00047c82 */ /* 0x000fe20008000000 */
[----:B------:R-:W-:Y:S05]  /*1ef0*/  @!P0 BRA `(.L_x_59) ;  /* 0x0000000400208947 */ /* 0x000fea0003800000 */
[----:B------:R-:W2:Y:S01]  /*1f00*/  LDCU UR29, c[0x0][0x3a0] ;  /* 0x00007400ff1d77ac */ /* 0x000ea20008000800 */
[----:B------:R-:W-:Y:S01]  /*1f10*/  UMOV UR9, 0x1 ;  /* 0x0000000100097882 */ /* 0x000fe20000000000 */
[----:B------:R-:W-:-:S05]  /*1f20*/  UMOV UR18, 0x20 ;  /* 0x0000002000127882 */ /* 0x000fca0000000000 */
.L_x_66:
[----:B------:R-:W-:Y:S01]  /*1f30*/  BAR.SYNC.DEFER_BLOCKING 0x0 ;  /* 0x0000000000007b1d */ /* 0x000fe20000010000 */
[----:B------:R-:W-:Y:S01]  /*1f40*/  ULEA UR28, UR9, UR8, 0x3 ;  /* 0x00000008091c7291 */ /* 0x000fe2000f8e18ff */
[----:B------:R-:W-:Y:S01]  /*1f50*/  @!P3 IMAD.MOV.U32 R2, RZ, RZ, 0x5000 ;  /* 0x00005000ff02b424 */ /* 0x000fe200078e00ff */
[----:B------:R-:W-:Y:S01]  /*1f60*/  ELECT P1, URZ, PT ;  /* 0x0000000000ff782f */ /* 0x000fe20003820000 */
[----:B------:R-:W-:-:S03]  /*1f70*/  ULEA UR16, UR9, UR8, 0xc ;  /* 0x0000000809107291 */ /* 0x000fc6000f8e60ff */
[----:B------:R-:W-:Y:S02]  /*1f80*/  ISETP.LT.U32.AND P1, PT, R10, 0x20, P1 ;  /* 0x000000200a00780c */ /* 0x000fe40000f21070 */
[----:B------:R-:W-:Y:S01]  /*1f90*/  ELECT P0, URZ, PT ;  /* 0x0000000000ff782f */ /* 0x000fe20003800000 */
[----:B------:R-:W-:-:S03]  /*1fa0*/  UIADD3 UR16, UPT, UPT, UR16, 0x10000, URZ ;  /* 0x0001000010107890 */ /* 0x000fc6000fffe0ff */
[----:B------:R-:W-:Y:S01]  /*1fb0*/  ISETP.LT.U32.AND P0, PT, R10, 0x20, P0 ;  /* 0x000000200a00780c */ /* 0x000fe20000701070 */
[----:B------:R-:W-:Y:S01]  /*1fc0*/  ULEA UR12, UR9, UR8, 0xe ;  /* 0x00000008090c7291 */ /* 0x000fe2000f8e70ff */
[----:B------:R-:W-:Y:S01]  /*1fd0*/  UMOV UR14, UR18 ;  /* 0x00000012000e7c82 */ /* 0x000fe20008000000 */
[----:B------:R-:W-:-:S04]  /*1fe0*/  USHF.L.U32 UR5, UR4, 0x1f, URZ ;  /* 0x0000001f04057899 */ /* 0x000fc800080006ff */
[----:B------:R-:W-:Y:S01]  /*1ff0*/  VOTEU.ANY UP0, P1 ;  /* 0x0000000000ff7886 */ /* 0x000fe20000800100 */
[----:B------:R3:W-:Y:S04]  /*2000*/  @!P3 SYNCS.ARRIVE.TRANS64 RZ, [UR28+0x14000], R2 ;  /* 0x01400002ffffb9a7 */ /* 0x0007e8000800001c */
[----:B------:R-:W-:Y:S01]  /*2010*/  @UP0 UIADD3 UR17, UPT, UPT, UR28, 0x14000, URZ ;  /* 0x000140001c110890 */ /* 0x000fe2000fffe0ff */
[----:B------:R-:W-:Y:S01]  /*2020*/  VOTEU.ANY UP0, P1 ;  /* 0x0000000000ff7886 */ /* 0x000fe20000800100 */
[----:B------:R-:W-:Y:S01]  /*2030*/  BAR.SYNC.DEFER_BLOCKING 0x0 ;  /* 0x0000000000007b1d */ /* 0x000fe20000010000 */
[----:B---3--:R-:W-:-:S05]  /*2040*/  IMAD.U32 R2, RZ, RZ, UR5 ;  /* 0x00000005ff027e24 */ /* 0x008fca000f8e00ff */
[----:B------:R-:W-:-:S05]  /*2050*/  VOTEU.ANY UP1, P0 ;  /* 0x0000000000ff7886 */ /* 0x000fca0000020100 */
[----:B------:R-:W-:Y:S01]  /*2060*/  @UP1 UIADD3 UR13, UPT, UPT, UR28, 0x14000, URZ ;  /* 0x000140001c0d1890 */ /* 0x000fe2000fffe0ff */
[----:B------:R-:W-:Y:S01]  /*2070*/  VOTEU.ANY UP1, P0 ;  /* 0x0000000000ff7886 */ /* 0x000fe20000020100 */
[----:B------:R3:W-:Y:S01]  /*2080*/  @UP0 UTMALDG.2D [UR16], [UR24] ;  /* 0x00000010180005b4 */ /* 0x0007e20008008000 */
[----:B------:R-:W-:Y:S01]  /*2090*/  UISETP.NE.U32.AND UP0, UPT, UR22, URZ, UPT ;  /* 0x000000ff1600728c */ /* 0x000fe2000bf05070 */
[----:B------:R5:W-:Y:S06]  /*20a0*/  MEMBAR.ALL.CTA ;  /* 0x0000000000007992 */ /* 0x000bec0000008000 */
[----:B-----5:R-:W5:Y:S02]  /*20b0*/  FENCE.VIEW.ASYNC.S ;  /* 0x00000000000073c6 */ /* 0x020f640000000000 */
[----:B-----5:R-:W-:Y:S06]  /*20c0*/  BAR.SYNC.DEFER_BLOCKING 0x0 ;  /* 0x0000000000007b1d */ /* 0x020fec0000010000 */
[----:B------:R3:W-:Y:S02]  /*20d0*/  @UP1 UTMALDG.2D [UR12], [UR26] ;  /* 0x0000000c1a0015b4 */ /* 0x0007e40008008000 */
[----:B------:R-:W-:Y:S06]  /*20e0*/  BAR.SYNC.DEFER_BLOCKING 0x0 ;  /* 0x0000000000007b1d */ /* 0x000fec0000010000 */
[----:B------:R-:W5:Y:S02]  /*20f0*/  SYNCS.PHASECHK.TRANS64.TRYWAIT P0, [UR28+0x14000], R2 ;  /* 0x01400002ff0075a7 */ /* 0x000f64000800111c */
[----:B---3-5:R-:W-:Y:S05]  /*2100*/  @!P0 BRA `(.L_x_63) ;  /* 0x0000000c00848947 */ /* 0x028fea0003800000 */
.L_x_80:
[----:B------:R-:W-:Y:S05]  /*2110*/  BRA.U UP0, `(.L_x_64) ;  /* 0x00000001004c7547 */ /* 0x000fea000b800000 */
[----:B------:R-:W-:Y:S02]  /*2120*/  USHF.R.U32.HI UR10, URZ, 0x4, UR16 ;  /* 0x00000004ff0a7899 */ /* 0x000fe40008011610 */
[----:B------:R-:W-:Y:S02]  /*2130*/  USHF.R.U32.HI UR12, URZ, 0x4, UR12 ;  /* 0x00000004ff0c7899 */ /* 0x000fe4000801160c */
[----:B------:R-:W-:Y:S02]  /*2140*/  USGXT.U32 UR10, UR10, 0xe ;  /* 0x0000000e0a0a789a */ /* 0x000fe40008000000 */
[----:B------:R-:W-:Y:S02]  /*2150*/  USGXT.U32 UR12, UR12, 0xe ;  /* 0x0000000e0c0c789a */ /* 0x000fe40008000000 */
[----:B------:R-:W-:Y:S02]  /*2160*/  UIADD3 UR16, UP0, UPT, UR10, 0x2, URZ ;  /* 0x000000020a107890 */ /* 0x000fe4000ff1e0ff */
[----:B------:R-:W-:Y:S01]  /*2170*/  UIADD3 UR30, UP1, UPT, UR12, 0x2, URZ ;  /* 0x000000020c1e7890 */ /* 0x000fe2000ff3e0ff */
[----:B------:R-:W-:Y:S01]  /*2180*/  UMOV UR5, URZ ;  /* 0x000000ff00057c82 */ /* 0x000fe20008000000 */
[----:B------:R-:W-:Y:S01]  /*2190*/  UMOV UR6, URZ ;  /* 0x000000ff00067c82 */ /* 0x000fe20008000000 */
[----:B------:R-:W-:-:S02]  /*21a0*/  UIADD3.X UR17, UPT, UPT, UR5, -0x7fffbfe0, URZ, UP0, !UPT ;  /* 0x8000402005117890 */ /* 0x000fc400087fe4ff */
[----:B------:R-:W-:Y:S01]  /*21b0*/  UIADD3.X UR31, UPT, UPT, UR6, -0x7fffbfe0, URZ, UP1, !UPT ;  /* 0x80004020061f7890 */ /* 0x000fe20008ffe4ff */
[----:B------:R-:W-:Y:S01]  /*21c0*/  UMOV UR32, 0x0 ;  /* 0x0000000000207882 */ /* 0x000fe20000000000 */
[----:B------:R-:W-:Y:S01]  /*21d0*/  UMOV UR33, 0x4400490 ;  /* 0x0440049000217882 */ /* 0x000fe20000000000 */
[----:B------:R-:W-:Y:S01]  /*21e0*/  UMOV UR11, 0x80004020 ;  /* 0x80004020000b7882 */ /* 0x000fe20000000000 */
[----:B------:R-:W-:Y:S01]  /*21f0*/  UMOV UR13, 0x80004020 ;  /* 0x80004020000d7882 */ /* 0x000fe20000000000 */
[----:B------:R-:W-:Y:S01]  /*2200*/  UMOV UR6, 0x0 ;  /* 0x0000000000067882 */ /* 0x000fe20000000000 */
[----:B------:R-:W-:Y:S01]  /*2210*/  UMOV UR7, 0x4400490 ;  /* 0x0440049000077882 */ /* 0x000fe20000000000 */
[----:B------:R3:W-:Y:S02]  /*2220*/  UTCHMMA gdesc[UR10], gdesc[UR12], tmem[UR23], tmem[UR32], idesc[UR33], UPT ;  /* 0x00ff200c0a0075ea */ /* 0x0007e4000b800017 */
[----:B------:R3:W-:Y:S01]  /*2230*/  UTCHMMA gdesc[UR16], gdesc[UR30], tmem[UR23], tmem[UR6], idesc[UR7], UPT ;  /* 0x00ff061e100075ea */ /* 0x0007e2000b800017 */
[----:B------:R-:W-:-:S02]  /*2240*/  NOP ;  /* 0x0000000000007918 */ /* 0x000fc40000000000 */
.L_x_64:
[----:B------:R-:W-:Y:S01]  /*2250*/  ELECT P0, URZ, PT ;  /* 0x0000000000ff782f */ /* 0x000fe20003800000 */
[----:B---3--:R-:W-:-:S03]  /*2260*/  UIADD3 UR6, UPT, UPT, UR28, 0x14020, URZ ;  /* 0x000140201c067890 */ /* 0x008fc6000fffe0ff */
[----:B------:R-:W-:Y:S01]  /*2270*/  ISETP.LT.U32.AND P0, PT, R10, 0x20, P0 ;  /* 0x000000200a00780c */ /* 0x000fe20000701070 */
[----:B------:R-:W-:-:S12]  /*2280*/  UMOV UR7, URZ ;  /* 0x000000ff00077c82 */ /* 0x000fd80008000000 */
[----:B------:R-:W-:Y:S01]  /*2290*/  VOTEU.ANY UP0, P0 ;  /* 0x0000000000ff7886 */ /* 0x000fe20000000100 */
[----:B------:R-:W-:-:S04]  /*22a0*/  VOTEU.ANY UP1, P0 ;  /* 0x0000000000ff7886 */ /* 0x000fc80000020100 */
[----:B------:R-:W-:Y:S02]  /*22b0*/  @UP0 UMOV UR6, UR6 ;  /* 0x0000000600060c82 */ /* 0x000fe40008000000 */
[----:B------:R3:W-:Y:S01]  /*22c0*/  @UP1 UTCBAR [UR6], URZ ;  /* 0x000000ff060013e9 */ /* 0x0007e200080000ff */
[----:B------:R-:W-:Y:S06]  /*22d0*/  BAR.SYNC.DEFER_BLOCKING 0x0 ;  /* 0x0000000000007b1d */ /* 0x000fec0000010000 */
[----:B------:R-:W5:Y:S02]  /*22e0*/  SYNCS.PHASECHK.TRANS64.TRYWAIT P0, [UR28+0x14020], R2 ;  /* 0x01402002ff0075a7 */ /* 0x000f64000800111c */
[----:B---3-5:R-:W-:Y:S05]  /*22f0*/  @!P0 BRA `(.L_x_65) ;  /* 0x0000000c00148947 */ /* 0x028fea0003800000 */
.L_x_81:
[----:B------:R-:W-:Y:S02]  /*2300*/  UIADD3 UR9, UPT, UPT, UR9, 0x1, URZ ;  /* 0x0000000109097890 */ /* 0x000fe4000fffe0ff */
[----:B------:R-:W-:Y:S02]  /*2310*/  UIADD3 UR18, UPT, UPT, UR18, 0x20, URZ ;  /* 0x0000002012127890 */ /* 0x000fe4000fffe0ff */
[----:B------:R-:W-:-:S04]  /*2320*/  UISETP.NE.U32.AND UP0, UPT, UR9, 0x4, UPT ;  /* 0x000000040900788c */ /* 0x000fc8000bf05070 */
[----:B------:R-:W-:Y:S02]  /*2330*/  USEL UR5, URZ, 0x1, UP0 ;  /* 0x00000001ff057887 */ /* 0x000fe40008000000 */
[----:B------:R-:W-:Y:S02]  /*2340*/  USEL UR9, UR9, URZ, UP0 ;  /* 0x000000ff09097287 */ /* 0x000fe40008000000 */
[----:B--2---:R-:W-:Y:S02]  /*2350*/  UISETP.GE.AND UP0, UPT, UR18, UR29, UPT ;  /* 0x0000001d1200728c */ /* 0x004fe4000bf06270 */
[----:B------:R-:W-:-:S07]  /*2360*/  ULOP3.LUT UR4, UR4, UR5, URZ, 0x3c, !UPT ;  /* 0x0000000504047292 */ /* 0x000fce000f8e3cff */
[----:B------:R-:W-:Y:S05]  /*2370*/  BRA.U !UP0, `(.L_x_66) ;  /* 0xfffffff908ec7547 */ /* 0x000fea000b83ffff */
.L_x_59:
[----:B---3-5:R-:W-:Y:S06]  /*2380*/  BAR.SYNC.DEFER_BLOCKING 0x0 ;  /* 0x0000000000007b1d */ /* 0x028fec0000010000 */
[----:B------:R-:W-:Y:S04]  /*2390*/  BSSY.RECONVERGENT B5, `(.L_x_67) ;  /* 0x0000004000057945 */ /* 0x000fe80003800200 */
[----:B------:R-:W-:Y:S05]  /*23a0*/  @P3 BRA `(.L_x_68) ;  /* 0x0000000000083947 */ /* 0x000fea0003800000 */
[----:B------:R-:W2:Y:S02]  /*23b0*/  SYNCS.CCTL.IV [UR8+0x14000] ;  /* 0x01400000ff0079b1 */ /* 0x000ea40008000008 */
[----:B--2---:R-:W2:Y:S02]  /*23c0*/  SYNCS.CCTL.IV [UR8+0x14020] ;  /* 0x01402000ff0079b1 */ /* 0x004ea40008000008 */
.L_x_68:
[----:B------:R-:W-:Y:S05]  /*23d0*/  BSYNC.RECONVERGENT B5 ;  /* 0x0000000000057941 */ /* 0x000fea0003800200 */
.L_x_67:
[----:B--2---:R-:W-:Y:S06]  /*23e0*/  BAR.SYNC.DEFER_BLOCKING 0x0 ;  /* 0x0000000000007b1d */ /* 0x004fec0000010000 */
[----:B------:R-:W-:Y:S04]  /*23f0*/  BSSY.RECONVERGENT B5, `(.L_x_69) ;  /* 0x0000004000057945 */ /* 0x000fe80003800200 */
[----:B------:R-:W-:Y:S05]  /*2400*/  @P3 BRA `(.L_x_70) ;  /* 0x0000000000083947 */ /* 0x000fea0003800000 */
[----:B------:R-:W2:Y:S02]  /*2410*/  SYNCS.CCTL.IV [UR8+0x14008] ;  /* 0x01400800ff0079b1 */ /* 0x000ea40008000008 */
[----:B--2---:R-:W2:Y:S02]  /*2420*/  SYNCS.CCTL.IV [UR8+0x14028] ;  /* 0x01402800ff0079b1 */ /* 0x004ea40008000008 */
.L_x_70:
[----:B------:R-:W-:Y:S05]  /*2430*/  BSYNC.RECONVERGENT B5 ;  /* 0x0000000000057941 */ /* 0x000fea0003800200 */
.L_x_69:
[----:B--2---:R-:W-:Y:S06]  /*2440*/  BAR.SYNC.DEFER_BLOCKING 0x0 ;  /* 0x0000000000007b1d */ /* 0x004fec0000010000 */
[----:B------:R-:W-:Y:S04]  /*2450*/  BSSY.RECONVERGENT B5, `(.L_x_71) ;  /* 0x0000004000057945 */ /* 0x000fe80003800200 */
[----:B------:R-:W-:Y:S05]  /*2460*/  @P3 BRA `(.L_x_72) ;  /* 0x0000000000083947 */ /* 0x000fea0003800000 */
[----:B------:R-:W2:Y:S02]  /*2470*/  SYNCS.CCTL.IV [UR8+0x14010] ;  /* 0x01401000ff0079b1 */ /* 0x000ea40008000008 */
[----:B--2---:R-:W2:Y:S02]  /*2480*/  SYNCS.CCTL.IV [UR8+0x14030] ;  /* 0x01403000ff0079b1 */ /* 0x004ea40008000008 */
.L_x_72:
[----:B------:R-:W-:Y:S05]  /*2490*/  BSYNC.RECONVERGENT B5 ;  /* 0x0000000000057941 */ /* 0x000fea0003800200 */
.L_x_71:
[----:B--2---:R-:W-:Y:S06]  /*24a0*/  BAR.SYNC.DEFER_BLOCKING 0x0 ;  /* 0x0000000000007b1d */ /* 0x004fec0000010000 */
[----:B------:R-:W-:Y:S04]  /*24b0*/  BSSY.RECONVERGENT B5, `(.L_x_73) ;  /* 0x0000004000057945 */ /* 0x000fe80003800200 */
[----:B------:R-:W-:Y:S05]  /*24c0*/  @P3 BRA `(.L_x_74) ;  /* 0x0000000000083947 */ /* 0x000fea0003800000 */
[----:B------:R-:W2:Y:S02]  /*24d0*/  SYNCS.CCTL.IV [UR8+0x14018] ;  /* 0x01401800ff0079b1 */ /* 0x000ea40008000008 */
[----:B--2---:R-:W2:Y:S02]  /*24e0*/  SYNCS.CCTL.IV [UR8+0x14038] ;  /* 0x01403800ff0079b1 */ /* 0x004ea40008000008 */
.L_x_74:
[----:B------:R-:W-:Y:S05]  /*24f0*/  BSYNC.RECONVERGENT B5 ;  /* 0x0000000000057941 */ /* 0x000fea0003800200 */
.L_x_73:
[----:B------:R-:W-:Y:S01]  /*2500*/  ULOP3.LUT UR22, UR22, 0x3, URZ, 0xc0, !UPT ;  /* 0x0000000316167892 */ /* 0x000fe2000f8ec0ff */
[C---:B------:R-:W-:Y:S01]  /*2510*/  IMAD.SHL.U32 R2, R0.reuse, 0x10, RZ ;  /* 0x0000001000027824 */ /* 0x040fe200078e00ff */
[----:B------:R-:W-:Y:S01]  /*2520*/  UMOV UR6, UR19 ;  /* 0x0000001300067c82 */ /* 0x000fe20008000000 */
[C---:B------:R-:W-:Y:S01]  /*2530*/  IMAD.SHL.U32 R132, R0.reuse, 0x40, RZ ;  /* 0x0000004000847824 */ /* 0x040fe200078e00ff */
[----:B------:R-:W-:Y:S01]  /*2540*/  ULEA UR4, UR22, UR23, 0x15 ;  /* 0x0000001716047291 */ /* 0x000fe2000f8ea8ff */
[----:B------:R-:W-:Y:S01]  /*2550*/  IMAD.SHL.U32 R3, R0, 0x80, RZ ;  /* 0x0000008000037824 */ /* 0x000fe200078e00ff */
[----:B------:R-:W-:Y:S01]  /*2560*/  LOP3.LUT R2, R2, 0x70, RZ, 0xc0, !PT ;  /* 0x0000007002027812 */ /* 0x000fe200078ec0ff */
[----:B------:R-:W-:Y:S01]  /*2570*/  IMAD.SHL.U32 R0, R0, 0x400, RZ ;  /* 0x0000040000007824 */ /* 0x000fe200078e00ff */
[----:B------:R-:W-:Y:S01]  /*2580*/  LOP3.LUT R133, R132, 0x1800, RZ, 0xc0, !PT ;  /* 0x0000180084857812 */ /* 0x000fe200078ec0ff */
[----:B------:R-:W-:Y:S01]  /*2590*/  ULEA UR5, UR22, UR15, 0x6 ;  /* 0x0000000f16057291 */ /* 0x000fe2000f8e30ff */
[----:B------:R-:W-:-:S02]  /*25a0*/  LOP3.LUT R2, R2, 0x780, R3, 0xf8, !PT ;  /* 0x0000078002027812 */ /* 0x000fc400078ef803 */
[----:B------:R-:W-:Y:S02]  /*25b0*/  ELECT P0, URZ, PT ;  /* 0x0000000000ff782f */ /* 0x000fe40003800000 */
[----:B------:R-:W-:Y:S01]  /*25c0*/  LOP3.LUT R133, R133, 0x4000, R0, 0xf8, !PT ;  /* 0x0000400085857812 */ /* 0x000fe200078ef800 */
[----:B----4-:R-:W-:Y:S01]  /*25d0*/  LDTM.16dp32bit_t0_t15.x128 R4, tmem[UR4] ;  /* 0x00000004000479ee */ /* 0x010fe20008b80000 */
[----:B------:R-:W3:Y:S01]  /*25e0*/  LDTM.16dp32bit_t16_t31.x128 R4, tmem[UR4+0x80] ;  /* 0x00008004000479ee */ /* 0x000ee20008ba0000 */
[----:B------:R-:W-:Y:S01]  /*25f0*/  NOP ;  /* 0x0000000000007918 */ /* 0x000fe20000000000 */
[----:B------:R-:W-:Y:S01]  /*2600*/  ULEA UR4, UR22, UR8, 0xd ;  /* 0x0000000816047291 */ /* 0x000fe2000f8e68ff */
[----:B------:R-:W-:-:S04]  /*2610*/  LOP3.LUT R0, R133, R2, RZ, 0xfc, !PT ;  /* 0x0000000285007212 */ /* 0x000fc800078efcff */
[C---:B------:R-:W-:Y:S02]  /*2620*/  LOP3.LUT R2, R0.reuse, 0x10, RZ, 0x3c, !PT ;  /* 0x0000001000027812 */ /* 0x040fe400078e3cff */
[----:B------:R-:W-:Y:S02]  /*2630*/  LOP3.LUT R3, R0, 0x20, RZ, 0x3c, !PT ;  /* 0x0000002000037812 */ /* 0x000fe400078e3cff */
[----:B---3--:R-:W-:Y:S02]  /*2640*/  F2FP.BF16.F32.PACK_AB R4, R5, R4 ;  /* 0x000000040504723e */ /* 0x008fe400000010ff */
[----:B------:R-:W-:Y:S02]  /*2650*/  F2FP.BF16.F32.PACK_AB R68, R69, R68 ;  /* 0x000000444544723e */ /* 0x000fe400000010ff */
[----:B------:R-:W-:Y:S02]  /*2660*/  F2FP.BF16.F32.PACK_AB R5, R7, R6 ;  /* 0x000000060705723e */ /* 0x000fe400000010ff */
[----:B------:R-:W-:-:S02]  /*2670*/  F2FP.BF16.F32.PACK_AB R12, R13, R12 ;  /* 0x0000000c0d0c723e */ /* 0x000fc400000010ff */
[----:B------:R-:W-:Y:S02]  /*2680*/  F2FP.BF16.F32.PACK_AB R69, R71, R70 ;  /* 0x000000464745723e */ /* 0x000fe400000010ff */
[----:B------:R-:W-:Y:S02]  /*2690*/  F2FP.BF16.F32.PACK_AB R76, R77, R76 ;  /* 0x0000004c4d4c723e */ /* 0x000fe400000010ff */
[----:B------:R-:W-:Y:S02]  /*26a0*/  F2FP.BF16.F32.PACK_AB R6, R9, R8 ;  /* 0x000000080906723e */ /* 0x000fe400000010ff */
[----:B------:R-:W-:Y:S02]  /*26b0*/  F2FP.BF16.F32.PACK_AB R7, R11, R10 ;  /* 0x0000000a0b07723e */ /* 0x000fe400000010ff */
[----:B------:R-:W-:Y:S02]  /*26c0*/  F2FP.BF16.F32.PACK_AB R13, R15, R14 ;  /* 0x0000000e0f0d723e */ /* 0x000fe400000010ff */
[----:B------:R-:W-:Y:S01]  /*26d0*/  F2FP.BF16.F32.PACK_AB R70, R73, R72 ;  /* 0x000000484946723e */ /* 0x000fe200000010ff */
[----:B--2---:R-:W-:Y:S01]  /*26e0*/  STS.128 [R0+UR8], R4 ;  /* 0x0000000400007988 */ /* 0x004fe20008000c08 */
[----:B------:R-:W-:-:S02]  /*26f0*/  F2FP.BF16.F32.PACK_AB R71, R75, R74 ;  /* 0x0000004a4b47723e */ /* 0x000fc400000010ff */
[----:B------:R-:W-:Y:S02]  /*2700*/  F2FP.BF16.F32.PACK_AB R77, R79, R78 ;  /* 0x0000004e4f4d723e */ /* 0x000fe400000010ff */
[----:B------:R-:W-:Y:S01]  /*2710*/  F2FP.BF16.F32.PACK_AB R14, R17, R16 ;  /* 0x00000010110e723e */ /* 0x000fe200000010ff */
[----:B------:R-:W-:Y:S01]  /*2720*/  STS.128 [R0+UR8+0x2000], R68 ;  /* 0x0020004400007988 */ /* 0x000fe20008000c08 */
[----:B------:R-:W-:Y:S02]  /*2730*/  F2FP.BF16.F32.PACK_AB R15, R19, R18 ;  /* 0x00000012130f723e */ /* 0x000fe400000010ff */
[----:B------:R-:W-:Y:S02]  /*2740*/  F2FP.BF16.F32.PACK_AB R20, R21, R20 ;  /* 0x000000141514723e */ /* 0x000fe400000010ff */
[----:B------:R-:W-:Y:S01]  /*2750*/  F2FP.BF16.F32.PACK_AB R78, R81, R80 ;  /* 0x00000050514e723e */ /* 0x000fe200000010ff */
[----:B------:R-:W-:Y:S01]  /*2760*/  STS.128 [R2+UR8], R12 ;  /* 0x0000000c02007988 */ /* 0x000fe20008000c08 */
[----:B------:R-:W-:-:S02]  /*2770*/  F2FP.BF16.F32.PACK_AB R79, R83, R82 ;  /* 0x00000052534f723e */ /* 0x000fc400000010ff */
[----:B------:R-:W-:Y:S02]  /*2780*/  F2FP.BF16.F32.PACK_AB R84, R85, R84 ;  /* 0x000000545554723e */ /* 0x000fe400000010ff */
[----:B------:R-:W-:Y:S01]  /*2790*/  F2FP.BF16.F32.PACK_AB R21, R23, R22 ;  /* 0x000000161715723e */ /* 0x000fe200000010ff */
[----:B------:R2:W-:Y:S01]  /*27a0*/  STS.128 [R2+UR8+0x2000], R76 ;  /* 0x0020004c02007988 */ /* 0x0005e20008000c08 */
[----:B------:R-:W-:Y:S02]  /*27b0*/  F2FP.BF16.F32.PACK_AB R28, R29, R28 ;  /* 0x0000001c1d1c723e */ /* 0x000fe400000010ff */
[----:B------:R-:W-:Y:S02]  /*27c0*/  F2FP.BF16.F32.PACK_AB R85, R87, R86 ;  /* 0x000000565755723e */ /* 0x000fe400000010ff */
[----:B------:R-:W-:Y:S02]  /*27d0*/  F2FP.BF16.F32.PACK_AB R92, R93, R92 ;  /* 0x0000005c5d5c723e */ /* 0x000fe400000010ff */
[----:B------:R-:W-:-:S02]  /*27e0*/  F2FP.BF16.F32.PACK_AB R22, R25, R24 ;  /* 0x000000181916723e */ /* 0x000fc400000010ff */
[----:B------:R-:W-:Y:S02]  /*27f0*/  F2FP.BF16.F32.PACK_AB R23, R27, R26 ;  /* 0x0000001a1b17723e */ /* 0x000fe400000010ff */
[----:B------:R-:W-:Y:S02]  /*2800*/  F2FP.BF16.F32.PACK_AB R29, R31, R30 ;  /* 0x0000001e1f1d723e */ /* 0x000fe400000010ff */
[----:B------:R-:W-:Y:S01]  /*2810*/  F2FP.BF16.F32.PACK_AB R36, R37, R36 ;  /* 0x000000242524723e */ /* 0x000fe200000010ff */
[----:B------:R3:W-:Y:S01]  /*2820*/  STS.128 [R3+UR8], R20 ;  /* 0x0000001403007988 */ /* 0x0007e20008000c08 */
[----:B------:R-:W-:Y:S02]  /*2830*/  F2FP.BF16.F32.PACK_AB R86, R89, R88 ;  /* 0x000000585956723e */ /* 0x000fe400000010ff */
[----:B------:R-:W-:Y:S02]  /*2840*/  F2FP.BF16.F32.PACK_AB R87, R91, R90 ;  /* 0x0000005a5b57723e */ /* 0x000fe400000010ff */
[----:B------:R-:W-:-:S02]  /*2850*/  F2FP.BF16.F32.PACK_AB R93, R95, R94 ;  /* 0x0000005e5f5d723e */ /* 0x000fc400000010ff */
[----:B------:R-:W-:Y:S01]  /*2860*/  F2FP.BF16.F32.PACK_AB R100, R101, R100 ;  /* 0x000000646564723e */ /* 0x000fe200000010ff */
[----:B------:R3:W-:Y:S01]  /*2870*/  STS.128 [R3+UR8+0x2000], R84 ;  /* 0x0020005403007988 */ /* 0x0007e20008000c08 */
[----:B------:R-:W-:Y:S02]  /*2880*/  F2FP.BF16.F32.PACK_AB R30, R33, R32 ;  /* 0x00000020211e723e */ /* 0x000fe400000010ff */
[----:B------:R-:W-:Y:S02]  /*2890*/  F2FP.BF16.F32.PACK_AB R31, R35, R34 ;  /* 0x00000022231f723e */ /* 0x000fe400000010ff */
[----:B------:R-:W-:Y:S02]  /*28a0*/  F2FP.BF16.F32.PACK_AB R37, R39, R38 ;  /* 0x000000262725723e */ /* 0x000fe400000010ff */
[----:B------:R-:W-:Y:S02]  /*28b0*/  F2FP.BF16.F32.PACK_AB R44, R45, R44 ;  /* 0x0000002c2d2c723e */ /* 0x000fe400000010ff */
[----:B------:R-:W-:-:S02]  /*28c0*/  F2FP.BF16.F32.PACK_AB R94, R97, R96 ;  /* 0x00000060615e723e */ /* 0x000fc400000010ff */
[----:B------:R-:W-:Y:S02]  /*28d0*/  F2FP.BF16.F32.PACK_AB R95, R99, R98 ;  /* 0x00000062635f723e */ /* 0x000fe400000010ff */
[----:B------:R-:W-:Y:S02]  /*28e0*/  F2FP.BF16.F32.PACK_AB R101, R103, R102 ;  /* 0x000000666765723e */ /* 0x000fe400000010ff */
[----:B------:R-:W-:Y:S02]  /*28f0*/  F2FP.BF16.F32.PACK_AB R108, R109, R108 ;  /* 0x0000006c6d6c723e */ /* 0x000fe400000010ff */
[----:B------:R-:W-:Y:S02]  /*2900*/  LOP3.LUT R8, R0, 0x30, RZ, 0x3c, !PT ;  /* 0x0000003000087812 */ /* 0x000fe400078e3cff */
[----:B------:R-:W-:Y:S02]  /*2910*/  F2FP.BF16.F32.PACK_AB R38, R41, R40 ;  /* 0x000000282926723e */ /* 0x000fe400000010ff */
[----:B------:R-:W-:Y:S01]  /*2920*/  F2FP.BF16.F32.PACK_AB R39, R43, R42 ;  /* 0x0000002a2b27723e */ /* 0x000fe200000010ff */
[----:B------:R3:W-:Y:S01]  /*2930*/  STS.128 [R8+UR8], R28 ;  /* 0x0000001c08007988 */ /* 0x0007e20008000c08 */
[----:B------:R-:W-:-:S02]  /*2940*/  F2FP.BF16.F32.PACK_AB R45, R47, R46 ;  /* 0x0000002e2f2d723e */ /* 0x000fc400000010ff */
[----:B------:R-:W-:Y:S01]  /*2950*/  F2FP.BF16.F32.PACK_AB R52, R53, R52 ;  /* 0x000000343534723e */ /* 0x000fe200000010ff */
[----:B------:R3:W-:Y:S01]  /*2960*/  STS.128 [R8+UR8+0x2000], R92 ;  /* 0x0020005c08007988 */ /* 0x0007e20008000c08 */
[----:B------:R-:W-:Y:S02]  /*2970*/  F2FP.BF16.F32.PACK_AB R102, R105, R104 ;  /* 0x000000686966723e */ /* 0x000fe400000010ff */
[----:B------:R-:W-:Y:S02]  /*2980*/  F2FP.BF16.F32.PACK_AB R103, R107, R106 ;  /* 0x0000006a6b67723e */ /* 0x000fe400000010ff */
[----:B------:R-:W-:Y:S02]  /*2990*/  F2FP.BF16.F32.PACK_AB R109, R111, R110 ;  /* 0x0000006e6f6d723e */ /* 0x000fe400000010ff */
[----:B------:R-:W-:Y:S02]  /*29a0*/  F2FP.BF16.F32.PACK_AB R116, R117, R116 ;  /* 0x000000747574723e */ /* 0x000fe400000010ff */
[----:B------:R-:W-:-:S02]  /*29b0*/  LOP3.LUT R9, R0, 0x40, RZ, 0x3c, !PT ;  /* 0x0000004000097812 */ /* 0x000fc400078e3cff */
[----:B------:R-:W-:Y:S02]  /*29c0*/  F2FP.BF16.F32.PACK_AB R46, R49, R48 ;  /* 0x00000030312e723e */ /* 0x000fe400000010ff */
[----:B------:R-:W-:Y:S01]  /*29d0*/  F2FP.BF16.F32.PACK_AB R47, R51, R50 ;  /* 0x00000032332f723e */ /* 0x000fe200000010ff */
[----:B------:R3:W-:Y:S01]  /*29e0*/  STS.128 [R9+UR8], R36 ;  /* 0x0000002409007988 */ /* 0x0007e20008000c08 */
[----:B------:R-:W-:Y:S02]  /*29f0*/  F2FP.BF16.F32.PACK_AB R53, R55, R54 ;  /* 0x000000363735723e */ /* 0x000fe400000010ff */
[----:B------:R-:W-:Y:S01]  /*2a00*/  F2FP.BF16.F32.PACK_AB R60, R61, R60 ;  /* 0x0000003c3d3c723e */ /* 0x000fe200000010ff */
[----:B------:R3:W-:Y:S01]  /*2a10*/  STS.128 [R9+UR8+0x2000], R100 ;  /* 0x0020006409007988 */ /* 0x0007e20008000c08 */
[----:B------:R-:W-:Y:S02]  /*2a20*/  F2FP.BF16.F32.PACK_AB R110, R113, R112 ;  /* 0x00000070716e723e */ /* 0x000fe400000010ff */
[----:B------:R-:W-:-:S02]  /*2a30*/  F2FP.BF16.F32.PACK_AB R111, R115, R114 ;  /* 0x00000072736f723e */ /* 0x000fc400000010ff */
        /* <DEDUP_REMOVED lines=11> */
[----:B--2---:R-:W-:Y:S02]  /*2af0*/  LOP3.LUT R2, R0, 0x60, RZ, 0x3c, !PT ;  /* 0x0000006000027812 */ /* 0x004fe400078e3cff */
[----:B------:R-:W-:Y:S02]  /*2b00*/  F2FP.BF16.F32.PACK_AB R62, R65, R64 ;  /* 0x00000040413e723e */ /* 0x000fe400000010ff */
[----:B------:R-:W-:Y:S01]  /*2b10*/  F2FP.BF16.F32.PACK_AB R63, R67, R66 ;  /* 0x00000042433f723e */ /* 0x000fe200000010ff */
[----:B------:R3:W-:Y:S01]  /*2b20*/  STS.128 [R2+UR8], R52 ;  /* 0x0000003402007988 */ /* 0x0007e20008000c08 */
[----:B------:R-:W-:-:S02]  /*2b30*/  F2FP.BF16.F32.PACK_AB R126, R129, R128 ;  /* 0x00000080817e723e */ /* 0x000fc400000010ff */
[----:B------:R-:W-:Y:S01]  /*2b40*/  F2FP.BF16.F32.PACK_AB R127, R131, R130 ;  /* 0x00000082837f723e */ /* 0x000fe200000010ff */
[----:B------:R3:W-:Y:S01]  /*2b50*/  STS.128 [R2+UR8+0x2000], R116 ;  /* 0x0020007402007988 */ /* 0x0007e20008000c08 */
[----:B------:R-:W-:-:S05]  /*2b60*/  LOP3.LUT R0, R0, 0x70, RZ, 0x3c, !PT ;  /* 0x0000007000007812 */ /* 0x000fca00078e3cff */
[----:B------:R3:W-:Y:S04]  /*2b70*/  STS.128 [R0+UR8], R60 ;  /* 0x0000003c00007988 */ /* 0x0007e80008000c08 */
[----:B------:R3:W-:Y:S01]  /*2b80*/  STS.128 [R0+UR8+0x2000], R124 ;  /* 0x0020007c00007988 */ /* 0x0007e20008000c08 */
[----:B------:R2:W-:Y:S06]  /*2b90*/  MEMBAR.ALL.CTA ;  /* 0x0000000000007992 */ /* 0x0005ec0000008000 */
[----:B--2---:R-:W2:Y:S02]  /*2ba0*/  FENCE.VIEW.ASYNC.S ;  /* 0x00000000000073c6 */ /* 0x004ea40000000000 */
[----:B--2---:R-:W-:Y:S06]  /*2bb0*/  BAR.SYNC.DEFER_BLOCKING 0x0 ;  /* 0x0000000000007b1d */ /* 0x004fec0000010000 */
[----:B------:R3:W-:Y:S01]  /*2bc0*/  UTMASTG.2D [UR4], [UR20] ;  /* 0x00000004140073b5 */ /* 0x0007e20008008000 */
[----:B------:R0:W-:Y:S01]  /*2bd0*/  UTMACMDFLUSH ;  /* 0x00000000000079b7 */ /* 0x0001e20000000000 */
[----:B------:R-:W-:-:S04]  /*2be0*/  DEPBAR.LE SB0, 0x0 ;  /* 0x000080000000791a */ /* 0x000fc80000000000 */
[----:B------:R-:W-:Y:S08]  /*2bf0*/  BAR.SYNC.DEFER_BLOCKING 0x0 ;  /* 0x0000000000007b1d */ /* 0x000ff00000010000 */
[----:B------:R-:W-:Y:S06]  /*2c00*/  BAR.SYNC.DEFER_BLOCKING 0x0 ;  /* 0x0000000000007b1d */ /* 0x000fec0000010000 */
[----:B---3--:R-:W-:Y:S05]  /*2c10*/  @P2 BRA `(.L_x_75) ;  /* 0x0000000000a02947 */ /* 0x008fea0003800000 */
[----:B------:R-:W2:Y:S01]  /*2c20*/  S2UR UR5, SR_CgaCtaId ;  /* 0x00000000000579c3 */ /* 0x000ea20000008800 */
[----:B------:R-:W-:Y:S01]  /*2c30*/  NOP ;  /* 0x0000000000007918 */ /* 0x000fe20000000000 */
[----:B------:R-:W-:Y:S01]  /*2c40*/  UMOV UR4, 0x50 ;  /* 0x0000005000047882 */ /* 0x000fe20000000000 */
[----:B------:R-:W-:Y:S02]  /*2c50*/  IMAD.U32 R0, RZ, RZ, UR23 ;  /* 0x00000017ff007e24 */ /* 0x000fe4000f8e00ff */
[----:B------:R-:W-:Y:S02]  /*2c60*/  IMAD.MOV.U32 R3, RZ, RZ, 0xff ;  /* 0x000000ffff037424 */ /* 0x000fe400078e00ff */
[----:B------:R-:W-:Y:S01]  /*2c70*/  IMAD.MOV.U32 R7, RZ, RZ, 0x1 ;  /* 0x00000001ff077424 */ /* 0x000fe200078e00ff */
[----:B------:R-:W-:-:S04]  /*2c80*/  LOP3.LUT R0, R0, 0xffff, RZ, 0xc0, !PT ;  /* 0x0000ffff00007812 */ /* 0x000fc800078ec0ff */
[----:B------:R-:W-:-:S05]  /*2c90*/  SHF.R.U32.HI R0, RZ, 0x5, R0 ;  /* 0x00000005ff007819 */ /* 0x000fca0000011600 */
[----:B------:R-:W-:Y:S01]  /*2ca0*/  VIADD R2, R0, 0x10 ;  /* 0x0000001000027836 */ /* 0x000fe20000000000 */
[----:B------:R-:W-:Y:S01]  /*2cb0*/  SHF.L.U32 R0, R3, R0, RZ ;  /* 0x0000000003007219 */ /* 0x000fe200000006ff */
[----:B--2---:R-:W-:-:S03]  /*2cc0*/  ULEA UR6, UR5, UR4, 0x18 ;  /* 0x0000000405067291 */ /* 0x004fc6000f8ec0ff */
[----:B------:R-:W-:-:S04]  /*2cd0*/  SHF.L.U32 R3, R7, R2, RZ ;  /* 0x0000000207037219 */ /* 0x000fc800000006ff */
[----:B------:R-:W-:Y:S02]  /*2ce0*/  LOP3.LUT R0, R3, R0, RZ, 0xfc, !PT ;  /* 0x0000000003007212 */ /* 0x000fe400078efcff */
[----:B------:R-:W2:Y:S02]  /*2cf0*/  LDS R5, [UR6] ;  /* 0x00000006ff057984 */ /* 0x000ea40008000800 */
[C---:B------:R-:W-:Y:S02]  /*2d00*/  LOP3.LUT R2, R0.reuse, 0xffff, RZ, 0xc0, !PT ;  /* 0x0000ffff00027812 */ /* 0x040fe400078ec0ff */
[----:B--2---:R-:W-:-:S04]  /*2d10*/  LOP3.LUT R3, R0, 0xffff, R5, 0x80, !PT ;  /* 0x0000ffff00037812 */ /* 0x004fc800078e8005 */
[----:B------:R-:W-:-:S13]  /*2d20*/  ISETP.NE.AND P0, PT, R3, R2, PT ;  /* 0x000000020300720c */ /* 0x000fda0003f05270 */
[----:B------:R-:W-:Y:S05]  /*2d30*/  @P0 BRA `(.L_x_76) ;  /* 0x0000000000500947 */ /* 0x000fea0003800000 */
[----:B------:R-:W-:Y:S02]  /*2d40*/  SHF.R.U32.HI R5, RZ, 0x10, R5 ;  /* 0x00000010ff057819 */ /* 0x000fe40000011605 */
[----:B------:R-:W-:-:S04]  /*2d50*/  SHF.R.U32.HI R2, RZ, 0x10, R0 ;  /* 0x00000010ff027819 */ /* 0x000fc80000011600 */
[----:B------:R-:W-:-:S04]  /*2d60*/  LOP3.LUT R5, R5, R2, RZ, 0xc0, !PT ;  /* 0x0000000205057212 */ /* 0x000fc800078ec0ff */
[----:B------:R-:W-:-:S13]  /*2d70*/  ISETP.NE.AND P0, PT, R5, R2, PT ;  /* 0x000000020500720c */ /* 0x000fda0003f05270 */
[----:B------:R-:W-:Y:S05]  /*2d80*/  @P0 BRA `(.L_x_77) ;  /* 0x0000000000300947 */ /* 0x000fea0003800000 */
[----:B------:R-:W-:Y:S01]  /*2d90*/  R2UR UR4, R0 ;  /* 0x00000000000472ca */ /* 0x000fe200000e0000 */
[----:B------:R-:W-:Y:S01]  /*2da0*/  VOTEU.ANY UR5, UPT, PT ;  /* 0x0000000000057886 */ /* 0x000fe200038e0100 */
[----:B------:R-:W2:Y:S01]  /*2db0*/  S2R R0, SR_LANEID ;  /* 0x0000000000007919 */ /* 0x000ea20000000000 */
[----:B------:R-:W-:-:S10]  /*2dc0*/  UFLO.U32 UR5, UR5 ;  /* 0x00000005000572bd */ /* 0x000fd400080e0000 */
[----:B------:R-:W-:-:S06]  /*2dd0*/  ULOP3.LUT UR4, URZ, UR4, URZ, 0x33, !UPT ;  /* 0x00000004ff047292 */ /* 0x000fcc000f8e33ff */
[----:B------:R-:W-:-:S04]  /*2de0*/  IMAD.U32 R2, RZ, RZ, UR4 ;  /* 0x00000004ff027e24 */ /* 0x000fc8000f8e00ff */
[----:B------:R-:W3:Y:S02]  /*2df0*/  REDUX UR7, R2 ;  /* 0x00000000020773c4 */ /* 0x000ee40000000000 */
[----:B------:R4:W-:Y:S01]  /*2e00*/  UTCATOMSWS.AND URZ, UR4 ;  /* 0x0000000400ff79e3 */ /* 0x0009e20008000000 */
[----:B--2---:R-:W-:Y:S01]  /*2e10*/  ISETP.EQ.U32.AND P0, PT, R0, UR5, PT ;  /* 0x0000000500007c0c */ /* 0x004fe2000bf02070 */
[----:B---3--:R-:W-:-:S12]  /*2e20*/  IMAD.U32 R0, RZ, RZ, UR7 ;  /* 0x00000007ff007e24 */ /* 0x008fd8000f8e00ff */
[----:B------:R4:W-:Y:S01]  /*2e30*/  @P0 ATOMS.AND RZ, [UR6], R0 ;  /* 0x00000000ffff098c */ /* 0x0009e2000a800006 */
[----:B------:R-:W-:Y:S05]  /*2e40*/  BRA `(.L_x_75) ;  /* 0x0000000000147947 */ /* 0x000fea0003800000 */
.L_x_77:
[----:B------:R-:W-:-:S07]  /*2e50*/  MOV R2, 0x2e70 ;  /* 0x00002e7000027802 */ /* 0x000fce0000000f00 */
[----:B-1----:R-:W-:Y:S05]  /*2e60*/  CALL.REL.NOINC `($__internal_0_$__cuda_sm10x_tcgen05_guardrail_trap_col_being_dealloced_not_returned_by_alloc) ;  /* 0x0000000000447944 */ /* 0x002fea0003c00000 */
[----:B------:R-:W-:Y:S05]  /*2e70*/  BRA `(.L_x_75) ;  /* 0x0000000000087947 */ /* 0x000fea0003800000 */
.L_x_76:
[----:B------:R-:W-:-:S07]  /*2e80*/  MOV R2, 0x2ea0 ;  /* 0x00002ea000027802 */ /* 0x000fce0000000f00 */
[----:B-1----:R-:W-:Y:S05]  /*2e90*/  CALL.REL.NOINC `($__internal_2_$__cuda_sm10x_tcgen05_guardrail_trap_unallocated_columns_being_dealloced) ;  /* 0x0000000000507944 */ /* 0x002fea0003c00000 */
.L_x_75:
[----:B------:R-:W-:Y:S01]  /*2ea0*/  NOP ;  /* 0x0000000000007918 */ /* 0x000fe20000000000 */
[----:B----4-:R-:W-:Y:S05]  /*2eb0*/  EXIT ;  /* 0x000000000000794d */ /* 0x010fea0003800000 */
.L_x_60:
[----:B------:R-:W2:Y:S02]  /*2ec0*/  SYNCS.PHASECHK.TRANS64.TRYWAIT P0, [UR8+0x14000], RZ ;  /* 0x014000ffff0075a7 */ /* 0x000ea40008001108 */
[----:B--2---:R-:W-:Y:S05]  /*2ed0*/  @!P0 BRA `(.L_x_60) ;  /* 0xfffffffc00f88947 */ /* 0x004fea000383ffff */
[----:B------:R-:W-:Y:S05]  /*2ee0*/  BRA `(.L_x_78) ;  /* 0xffffffec007c7947 */ /* 0x000fea000383ffff */
.L_x_62:
[----:B------:R-:W2:Y:S02]  /*2ef0*/  SYNCS.PHASECHK.TRANS64.TRYWAIT P1, [UR8+0x14020], RZ ;  /* 0x014020ffff0075a7 */ /* 0x000ea40008021108 */
[----:B--2---:R-:W-:Y:S05]  /*2f00*/  @!P1 BRA `(.L_x_62) ;  /* 0xfffffffc00f89947 */ /* 0x004fea000383ffff */
[----:B------:R-:W-:Y:S05]  /*2f10*/  BRA `(.L_x_79) ;  /* 0xffffffec00f07947 */ /* 0x000fea000383ffff */
.L_x_63:
[----:B------:R-:W3:Y:S02]  /*2f20*/  SYNCS.PHASECHK.TRANS64.TRYWAIT P0, [UR28+0x14000], R2 ;  /* 0x01400002ff0075a7 */ /* 0x000ee4000800111c */
[----:B---3--:R-:W-:Y:S05]  /*2f30*/  @!P0 BRA `(.L_x_63) ;  /* 0xfffffffc00f88947 */ /* 0x008fea000383ffff */
[----:B------:R-:W-:Y:S05]  /*2f40*/  BRA `(.L_x_80) ;  /* 0xfffffff000707947 */ /* 0x000fea000383ffff */
.L_x_65:
[----:B------:R-:W3:Y:S02]  /*2f50*/  SYNCS.PHASECHK.TRANS64.TRYWAIT P0, [UR28+0x14020], R2 ;  /* 0x01402002ff0075a7 */ /* 0x000ee4000800111c */
[----:B---3--:R-:W-:Y:S05]  /*2f60*/  @!P0 BRA `(.L_x_65) ;  /* 0xfffffffc00f88947 */ /* 0x008fea000383ffff */
[----:B------:R-:W-:Y:S05]  /*2f70*/  BRA `(.L_x_81) ;  /* 0xfffffff000e07947 */ /* 0x000fea000383ffff */
        .weak           $__internal_0_$__cuda_sm10x_tcgen05_guardrail_trap_col_being_dealloced_not_returned_by_alloc
        .type           $__internal_0_$__cuda_sm10x_tcgen05_guardrail_trap_col_being_dealloced_not_returned_by_alloc,@function
        .size           $__internal_0_$__cuda_sm10x_tcgen05_guardrail_trap_col_being_dealloced_not_returned_by_alloc,($__internal_1_$__cuda_sm10x_tcgen05_guardrail_trap_phase_invalid_during_alloc - $__internal_0_$__cuda_sm10x_tcgen05_guardrail_trap_col_being_dealloced_not_returned_by_alloc)
$__internal_0_$__cuda_sm10x_tcgen05_guardrail_trap_col_being_dealloced_not_returned_by_alloc:
[----:B------:R-:W-:Y:S05]  /*2f80*/  BPT.TRAP 0x1 ;  /* 0x000000040000795c */ /* 0x000fea0000300000 */
[----:B------:R-:W-:-:S04]  /*2f90*/  IMAD.MOV.U32 R3, RZ, RZ, 0x0 ;  /* 0x00000000ff037424 */ /* 0x000fc800078e00ff */
[----:B------:R-:W-:Y:S05]  /*2fa0*/  RET.REL.NODEC R2 `(gluon_tcgen05) ;  /* 0xffffffd002147950 */ /* 0x000fea0003c3ffff */
        .weak           $__internal_1_$__cuda_sm10x_tcgen05_guardrail_trap_phase_invalid_during_alloc
        .type           $__internal_1_$__cuda_sm10x_tcgen05_guardrail_trap_phase_invalid_during_alloc,@function
        .size           $__internal_1_$__cuda_sm10x_tcgen05_guardrail_trap_phase_invalid_during_alloc,($__internal_2_$__cuda_sm10x_tcgen05_guardrail_trap_unallocated_columns_being_dealloced - $__internal_1_$__cuda_sm10x_tcgen05_guardrail_trap_phase_invalid_during_alloc)
$__internal_1_$__cuda_sm10x_tcgen05_guardrail_trap_phase_invalid_during_alloc:
[----:B------:R-:W-:Y:S05]  /*2fb0*/  BPT.TRAP 0x1 ;  /* 0x000000040000795c */ /* 0x000fea0000300000 */
[----:B------:R-:W-:-:S04]  /*2fc0*/  IMAD.MOV.U32 R3, RZ, RZ, 0x0 ;  /* 0x00000000ff037424 */ /* 0x000fc800078e00ff */
[----:B------:R-:W-:Y:S05]  /*2fd0*/  RET.REL.NODEC R2 `(gluon_tcgen05) ;  /* 0xffffffd002087950 */ /* 0x000fea0003c3ffff */
        .weak           $__internal_2_$__cuda_sm10x_tcgen05_guardrail_trap_unallocated_columns_being_dealloced
        .type           $__internal_2_$__cuda_sm10x_tcgen05_guardrail_trap_unallocated_columns_being_dealloced,@function
        .size           $__internal_2_$__cuda_sm10x_tcgen05_guardrail_trap_unallocated_columns_being_dealloced,(.L_x_85 - $__internal_2_$__cuda_sm10x_tcgen05_guardrail_trap_unallocated_columns_being_dealloced)
$__internal_2_$__cuda_sm10x_tcgen05_guardrail_trap_unallocated_columns_being_dealloced:
[----:B------:R-:W-:Y:S05]  /*2fe0*/  BPT.TRAP 0x1 ;  /* 0x000000040000795c */ /* 0x000fea0000300000 */
[----:B------:R-:W-:-:S04]  /*2ff0*/  IMAD.MOV.U32 R3, RZ, RZ, 0x0 ;  /* 0x00000000ff037424 */ /* 0x000fc800078e00ff */
[----:B------:R-:W-:Y:S05]  /*3000*/  RET.REL.NODEC R2 `(gluon_tcgen05) ;  /* 0xffffffcc02fc7950 */ /* 0x000fea0003c3ffff */
.L_x_82:
[----:B------:R-:W-:-:S00]  /*3010*/  BRA `(.L_x_82) ;  /* 0xfffffffc00fc7947 */ /* 0x000fc0000383ffff */
[----:B------:R-:W-:-:S00]  /*3020*/  NOP ;  /* 0x0000000000007918 */ /* 0x000fc00000000000 */
        /* <DEDUP_REMOVED lines=13> */
.L_x_85:


//--------------------- .nv.shared.gluon_tcgen05  --------------------------
	.section	.nv.shared.gluon_tcgen05,"aw",@nobits
	.sectionflags	@""
	.align	16
	.zero		1024


//--------------------- .nv.shared.reserved.0     --------------------------
	.section	.nv.shared.reserved.0,"aw",@nobits
	.align	8
	.weak		__nv_reservedSMEM_offset_0_alias
	.size		__nv_reservedSMEM_offset_0_alias, 0, 64
	.other		__nv_reservedSMEM_offset_0_alias,@"STO_CUDA_RESERVED_SHARED STV_DEFAULT"
__nv_reservedSMEM_offset_0_alias:
	.zero		0
.nv.shared.reserved.0:
	.zero		64
	.weak		__nv_reservedSMEM_allocation_phase
	.type		__nv_reservedSMEM_allocation_phase,@object
	.size		__nv_reservedSMEM_allocation_phase,(.L_0 - __nv_reservedSMEM_allocation_phase)
__nv_reservedSMEM_allocation_phase:
	.zero		1
.L_0:
	.zero		7
	.weak		__nv_reservedSMEM_devtool_atexit_pc
	.type		__nv_reservedSMEM_devtool_atexit_pc,@object
	.size		__nv_reservedSMEM_devtool_atexit_pc,(__nv_reservedSMEM_allocation_mask - __nv_reservedSMEM_devtool_atexit_pc)
__nv_reservedSMEM_devtool_atexit_pc:
	.zero		8
	.weak		__nv_reservedSMEM_allocation_mask
	.type		__nv_reservedSMEM_allocation_mask,@object
	.size		__nv_reservedSMEM_allocation_mask,(.L_2 - __nv_reservedSMEM_allocation_mask)
__nv_reservedSMEM_allocation_mask:
	.zero		4
.L_2:


//--------------------- .nv.constant0.gluon_tcgen05 --------------------------
	.section	.nv.constant0.gluon_tcgen05,"a",@progbits
	.sectionflags	@""
	.align	4
.nv.constant0.gluon_tcgen05:
	.zero		976


//--------------------- SYMBOLS --------------------------

	.type		.nv.reservedSmem.offset0,@object
	.size		.nv.reservedSmem.offset0,0x4
	.type		.nv.reservedSmem.cap,@object
	.size		.nv.reservedSmem.cap,0x4
